	.target	sm_100a

	.elftype	@"ET_EXEC"


//--------------------- .note.nv.tkinfo           --------------------------
	.section	.note.nv.tkinfo,"",@"SHT_NOTE"
	.sectionflags	@"SHF_NOTE_NV_TKINFO"
	.tkinfo
        /*0018*/ 	.word	0x00000002
        /*0030*/ 	.string	""
        /*0030*/ 	.string	"ptxas"
        /*0030*/ 	.string	"Cuda compilation tools, release 13.0, V13.0.88"
        /*0030*/ 	.string	"Build cuda_13.0.r13.0/compiler.36424714_0"
        /*0030*/ 	.string	"-arch sm_100a -m 64 "



//--------------------- .note.nv.cuinfo           --------------------------
	.section	.note.nv.cuinfo,"",@"SHT_NOTE"
	.sectionflags	@"SHF_NOTE_NV_CUINFO"
        /*0018*/ 	.short	0x0002
        /*001a*/ 	.short	0x0064
        /*001c*/ 	.short	0x0082
	.zero		2


//--------------------- .nv.info                  --------------------------
	.section	.nv.info,"",@"SHT_CUDA_INFO"
	.align	4


	//----- nvinfo : EIATTR_REGCOUNT
	.align		4
        /*0000*/ 	.byte	0x04, 0x2f
        /*0002*/ 	.short	(.L_19 - .L_18)
	.align		4
.L_18:
        /*0004*/ 	.word	index@(_ZN7cutlass13device_kernelINS_4gemm6kernel13GemmUniversalIN4cute5tupleIJiiiiEEENS1_10collective13CollectiveMmaINS1_35MainloopSm100TmaUmmaWarpSpecializedILi17ELi2ELi4ENS5_IJNS4_1CILi1EEESB_SB_EEEEENS5_IJNSA_ILi64EEENSA_ILi128EEESE_EEENS_12float_e5m2_tENS5_IJlSB_lEEESH_SI_NS4_8TiledMMAINS4_8MMA_AtomIJNS4_10MMA_TraitsINS4_19SM100_MMA_F8F6F4_SSEJSH_SH_fSE_SF_NS4_17integral_constantINS4_4UMMA5MajorELSP_0EEESQ_NSN_INSO_7ScaleInELSR_0EEESS_EEEEEENS4_6LayoutISC_NS5_IJNSA_ILi0EEESW_SW_EEEEENS5_IJNS4_10UnderscoreESZ_SZ_EEEEENS4_13SM90_TMA_LOADENS4_14ComposedLayoutINS4_7SwizzleILi2ELi4ELi3EEENS4_18smem_ptr_flag_bitsILi8EEENSV_INS5_IJNSA_ILi8EEESE_EEENS5_IJSE_SB_EEEEEEEvNS4_8identityES12_S1C_vS1D_EENS_8epilogue10collective18CollectiveEpilogueINS1F_23Sm100TmaWarpSpecializedILi2ELi2ELi32ELb0ELb0EEEJSG_NS5_IJNSV_ISE_SB_EES1K_EEESH_SI_SH_SI_NS1F_6fusion15FusionCallbacksIS1J_NS1M_17LinearCombinationISH_fSH_fLNS_15FloatRoundStyleE2EEESG_S1L_JEEENS4_5SM1004TMEM4LOAD26SM100_TMEM_LOAD_16dp32b32xES12_S1C_NS4_39AutoVectorizingCopyWithAssumedAlignmentILi128EEENS4_14SM90_TMA_STOREES1C_S1X_S1X_EEEvvEEEEvNT_6ParamsE)
        /*0008*/ 	.word	0x00000080


	//----- nvinfo : EIATTR_FRAME_SIZE
	.align		4
.L_19:
        /*000c*/ 	.byte	0x04, 0x11
        /*000e*/ 	.short	(.L_21 - .L_20)
	.align		4
.L_20:
        /*0010*/ 	.word	index@($__internal_2_$__cuda_sm10x_tcgen05_guardrail_trap_unallocated_columns_being_dealloced)
        /*0014*/ 	.word	0x00000000


	//----- nvinfo : EIATTR_FRAME_SIZE
	.align		4
.L_21:
        /*0018*/ 	.byte	0x04, 0x11
        /*001a*/ 	.short	(.L_23 - .L_22)
	.align		4
.L_22:
        /*001c*/ 	.word	index@($__internal_1_$__cuda_sm10x_tcgen05_guardrail_trap_phase_invalid_during_alloc)
        /*0020*/ 	.word	0x00000000


	//----- nvinfo : EIATTR_FRAME_SIZE
	.align		4
.L_23:
        /*0024*/ 	.byte	0x04, 0x11
        /*0026*/ 	.short	(.L_25 - .L_24)
	.align		4
.L_24:
        /*0028*/ 	.word	index@($__internal_0_$__cuda_sm10x_tcgen05_guardrail_trap_col_being_dealloced_not_returned_by_alloc)
        /*002c*/ 	.word	0x00000000


	//----- nvinfo : EIATTR_FRAME_SIZE
	.align		4
.L_25:
        /*0030*/ 	.byte	0x04, 0x11
        /*0032*/ 	.short	(.L_27 - .L_26)
	.align		4
.L_26:
        /*0034*/ 	.word	index@(_ZN7cutlass13device_kernelINS_4gemm6kernel13GemmUniversalIN4cute5tupleIJiiiiEEENS1_10collective13CollectiveMmaINS1_35MainloopSm100TmaUmmaWarpSpecializedILi17ELi2ELi4ENS5_IJNS4_1CILi1EEESB_SB_EEEEENS5_IJNSA_ILi64EEENSA_ILi128EEESE_EEENS_12float_e5m2_tENS5_IJlSB_lEEESH_SI_NS4_8TiledMMAINS4_8MMA_AtomIJNS4_10MMA_TraitsINS4_19SM100_MMA_F8F6F4_SSEJSH_SH_fSE_SF_NS4_17integral_constantINS4_4UMMA5MajorELSP_0EEESQ_NSN_INSO_7ScaleInELSR_0EEESS_EEEEEENS4_6LayoutISC_NS5_IJNSA_ILi0EEESW_SW_EEEEENS5_IJNS4_10UnderscoreESZ_SZ_EEEEENS4_13SM90_TMA_LOADENS4_14ComposedLayoutINS4_7SwizzleILi2ELi4ELi3EEENS4_18smem_ptr_flag_bitsILi8EEENSV_INS5_IJNSA_ILi8EEESE_EEENS5_IJSE_SB_EEEEEEEvNS4_8identityES12_S1C_vS1D_EENS_8epilogue10collective18CollectiveEpilogueINS1F_23Sm100TmaWarpSpecializedILi2ELi2ELi32ELb0ELb0EEEJSG_NS5_IJNSV_ISE_SB_EES1K_EEESH_SI_SH_SI_NS1F_6fusion15FusionCallbacksIS1J_NS1M_17LinearCombinationISH_fSH_fLNS_15FloatRoundStyleE2EEESG_S1L_JEEENS4_5SM1004TMEM4LOAD26SM100_TMEM_LOAD_16dp32b32xES12_S1C_NS4_39AutoVectorizingCopyWithAssumedAlignmentILi128EEENS4_14SM90_TMA_STOREES1C_S1X_S1X_EEEvvEEEEvNT_6ParamsE)
        /*0038*/ 	.word	0x00000000


	//----- nvinfo : EIATTR_MIN_STACK_SIZE
	.align		4
.L_27:
        /*003c*/ 	.byte	0x04, 0x12
        /*003e*/ 	.short	(.L_29 - .L_28)
	.align		4
.L_28:
        /*0040*/ 	.word	index@(_ZN7cutlass13device_kernelINS_4gemm6kernel13GemmUniversalIN4cute5tupleIJiiiiEEENS1_10collective13CollectiveMmaINS1_35MainloopSm100TmaUmmaWarpSpecializedILi17ELi2ELi4ENS5_IJNS4_1CILi1EEESB_SB_EEEEENS5_IJNSA_ILi64EEENSA_ILi128EEESE_EEENS_12float_e5m2_tENS5_IJlSB_lEEESH_SI_NS4_8TiledMMAINS4_8MMA_AtomIJNS4_10MMA_TraitsINS4_19SM100_MMA_F8F6F4_SSEJSH_SH_fSE_SF_NS4_17integral_constantINS4_4UMMA5MajorELSP_0EEESQ_NSN_INSO_7ScaleInELSR_0EEESS_EEEEEENS4_6LayoutISC_NS5_IJNSA_ILi0EEESW_SW_EEEEENS5_IJNS4_10UnderscoreESZ_SZ_EEEEENS4_13SM90_TMA_LOADENS4_14ComposedLayoutINS4_7SwizzleILi2ELi4ELi3EEENS4_18smem_ptr_flag_bitsILi8EEENSV_INS5_IJNSA_ILi8EEESE_EEENS5_IJSE_SB_EEEEEEEvNS4_8identityES12_S1C_vS1D_EENS_8epilogue10collective18CollectiveEpilogueINS1F_23Sm100TmaWarpSpecializedILi2ELi2ELi32ELb0ELb0EEEJSG_NS5_IJNSV_ISE_SB_EES1K_EEESH_SI_SH_SI_NS1F_6fusion15FusionCallbacksIS1J_NS1M_17LinearCombinationISH_fSH_fLNS_15FloatRoundStyleE2EEESG_S1L_JEEENS4_5SM1004TMEM4LOAD26SM100_TMEM_LOAD_16dp32b32xES12_S1C_NS4_39AutoVectorizingCopyWithAssumedAlignmentILi128EEENS4_14SM90_TMA_STOREES1C_S1X_S1X_EEEvvEEEEvNT_6ParamsE)
        /*0044*/ 	.word	0x00000000
.L_29:


//--------------------- .nv.compat                --------------------------
	.section	.nv.compat,"",@"SHT_CUDA_COMPAT_INFO"
	.align	4
        /*0000*/ 	.byte	0x02, 0x09, 0x01, 0x00, 0x02, 0x02, 0x02, 0x00, 0x02, 0x05, 0x05, 0x00, 0x03, 0x07, 0x01, 0x01
        /*0010*/ 	.byte	0x02, 0x03, 0x01, 0x00, 0x02, 0x06, 0x01, 0x00, 0x04, 0x0b, 0x08, 0x00, 0x09, 0x00, 0x00, 0x00
        /*0020*/ 	.byte	0x00, 0x00, 0x00, 0x00


//--------------------- .nv.info._ZN7cutlass13device_kernelINS_4gemm6kernel13GemmUniversalIN4cute5tupleIJiiiiEEENS1_10collective13CollectiveMmaINS1_35MainloopSm100TmaUmmaWarpSpecializedILi17ELi2ELi4ENS5_IJNS4_1CILi1EEESB_SB_EEEEENS5_IJNSA_ILi64EEENSA_ILi128EEESE_EEENS_12float_e5m2_tENS5_IJlSB_lEEESH_SI_NS4_8TiledMMAINS4_8MMA_AtomIJNS4_10MMA_TraitsINS4_19SM100_MMA_F8F6F4_SSEJSH_SH_fSE_SF_NS4_17integral_constantINS4_4UMMA5MajorELSP_0EEESQ_NSN_INSO_7ScaleInELSR_0EEESS_EEEEEENS4_6LayoutISC_NS5_IJNSA_ILi0EEESW_SW_EEEEENS5_IJNS4_10UnderscoreESZ_SZ_EEEEENS4_13SM90_TMA_LOADENS4_14ComposedLayoutINS4_7SwizzleILi2ELi4ELi3EEENS4_18smem_ptr_flag_bitsILi8EEENSV_INS5_IJNSA_ILi8EEESE_EEENS5_IJSE_SB_EEEEEEEvNS4_8identityES12_S1C_vS1D_EENS_8epilogue10collective18CollectiveEpilogueINS1F_23Sm100TmaWarpSpecializedILi2ELi2ELi32ELb0ELb0EEEJSG_NS5_IJNSV_ISE_SB_EES1K_EEESH_SI_SH_SI_NS1F_6fusion15FusionCallbacksIS1J_NS1M_17LinearCombinationISH_fSH_fLNS_15FloatRoundStyleE2EEESG_S1L_JEEENS4_5SM1004TMEM4LOAD26SM100_TMEM_LOAD_16dp32b32xES12_S1C_NS4_39AutoVectorizingCopyWithAssumedAlignmentILi128EEENS4_14SM90_TMA_STOREES1C_S1X_S1X_EEEvvEEEEvNT_6ParamsE --------------------------
	.section	.nv.info._ZN7cutlass13device_kernelINS_4gemm6kernel13GemmUniversalIN4cute5tupleIJiiiiEEENS1_10collective13CollectiveMmaINS1_35MainloopSm100TmaUmmaWarpSpecializedILi17ELi2ELi4ENS5_IJNS4_1CILi1EEESB_SB_EEEEENS5_IJNSA_ILi64EEENSA_ILi128EEESE_EEENS_12float_e5m2_tENS5_IJlSB_lEEESH_SI_NS4_8TiledMMAINS4_8MMA_AtomIJNS4_10MMA_TraitsINS4_19SM100_MMA_F8F6F4_SSEJSH_SH_fSE_SF_NS4_17integral_constantINS4_4UMMA5MajorELSP_0EEESQ_NSN_INSO_7ScaleInELSR_0EEESS_EEEEEENS4_6LayoutISC_NS5_IJNSA_ILi0EEESW_SW_EEEEENS5_IJNS4_10UnderscoreESZ_SZ_EEEEENS4_13SM90_TMA_LOADENS4_14ComposedLayoutINS4_7SwizzleILi2ELi4ELi3EEENS4_18smem_ptr_flag_bitsILi8EEENSV_INS5_IJNSA_ILi8EEESE_EEENS5_IJSE_SB_EEEEEEEvNS4_8identityES12_S1C_vS1D_EENS_8epilogue10collective18CollectiveEpilogueINS1F_23Sm100TmaWarpSpecializedILi2ELi2ELi32ELb0ELb0EEEJSG_NS5_IJNSV_ISE_SB_EES1K_EEESH_SI_SH_SI_NS1F_6fusion15FusionCallbacksIS1J_NS1M_17LinearCombinationISH_fSH_fLNS_15FloatRoundStyleE2EEESG_S1L_JEEENS4_5SM1004TMEM4LOAD26SM100_TMEM_LOAD_16dp32b32xES12_S1C_NS4_39AutoVectorizingCopyWithAssumedAlignmentILi128EEENS4_14SM90_TMA_STOREES1C_S1X_S1X_EEEvvEEEEvNT_6ParamsE,"",@"SHT_CUDA_INFO"
	.sectionflags	@""
	.align	4


	//----- nvinfo : EIATTR_CUDA_API_VERSION
	.align		4
        /*0000*/ 	.byte	0x04, 0x37
        /*0002*/ 	.short	(.L_31 - .L_30)
.L_30:
        /*0004*/ 	.word	0x00000082


	//----- nvinfo : EIATTR_KPARAM_INFO
	.align		4
.L_31:
        /*0008*/ 	.byte	0x04, 0x17
        /*000a*/ 	.short	(.L_33 - .L_32)
.L_32:
        /*000c*/ 	.word	0x00000000
        /*0010*/ 	.short	0x0000
        /*0012*/ 	.short	0x0000
        /*0014*/ 	.byte	0x00, 0xf0, 0x01, 0x20


	//----- nvinfo : EIATTR_AT_ENTRY_FRAGMENTS
	.align		4
.L_33:
        /*0018*/ 	.byte	0x04, 0x4f
        /*001a*/ 	.short	(.L_35 - .L_34)


	//   ....[0]....
.L_34:
        /*001c*/ 	.word	0x00000006


	//----- nvinfo : EIATTR_RESERVED_SMEM_USED
	.align		4
.L_35:
        /*0020*/ 	.byte	0x01, 0x41
	.zero		2


	//----- nvinfo : EIATTR_SPARSE_MMA_MASK
	.align		4
        /*0024*/ 	.byte	0x03, 0x50
        /*0026*/ 	.short	0x0000


	//----- nvinfo : EIATTR_TCGEN05_1CTA_USED
	.align		4
        /*0028*/ 	.byte	0x01, 0x51
	.zero		2


	//----- nvinfo : EIATTR_MAXREG_COUNT
	.align		4
        /*002c*/ 	.byte	0x03, 0x1b
        /*002e*/ 	.short	0x00ff


	//----- nvinfo : EIATTR_NUM_BARRIERS
	.align		4
        /*0030*/ 	.byte	0x02, 0x4c
        /*0032*/ 	.byte	0x07
	.zero		1


	//----- nvinfo : EIATTR_EXTERNS
	.align		4
        /*0034*/ 	.byte	0x04, 0x0f
        /*0036*/ 	.short	(.L_37 - .L_36)


	//   ....[0]....
	.align		4
.L_36:
        /*0038*/ 	.word	index@(__assertfail)


	//----- nvinfo : EIATTR_MERCURY_ISA_VERSION
	.align		4
.L_37:
        /*003c*/ 	.byte	0x03, 0x5f
        /*003e*/ 	.short	0x0101


	//----- nvinfo : EIATTR_INT_WARP_WIDE_INSTR_OFFSETS
	.align		4
        /*0040*/ 	.byte	0x04, 0x31
        /*0042*/ 	.short	(.L_39 - .L_38)


	//   ....[0]....
.L_38:
        /*0044*/ 	.word	0x00001f80


	//   ....[1]....
        /*0048*/ 	.word	0x000040a0


	//   ....[2]....
        /*004c*/ 	.word	0x000040c0


	//   ....[3]....
        /*0050*/ 	.word	0x000040f0


	//   ....[4]....
        /*0054*/ 	.word	0x00004a20


	//   ....[5]....
        /*0058*/ 	.word	0x00004a90


	//   ....[6]....
        /*005c*/ 	.word	0x00004c70


	//   ....[7]....
        /*0060*/ 	.word	0x00004dd0


	//----- nvinfo : EIATTR_COOP_GROUP_MASK_REGIDS
	.align		4
.L_39:
        /*0064*/ 	.byte	0x04, 0x29
        /*0066*/ 	.short	(.L_41 - .L_40)


	//   ....[0]....
.L_40:
        /*0068*/ 	.word	0xffffffff


	//   ....[1]....
        /*006c*/ 	.word	0xffffffff


	//   ....[2]....
        /*0070*/ 	.word	0xffffffff


	//   ....[3]....
        /*0074*/ 	.word	0xffffffff


	//   ....[4]....
        /*0078*/ 	.word	0xffffffff


	//   ....[5]....
        /*007c*/ 	.word	0xffffffff


	//   ....[6]....
        /*0080*/ 	.word	0xffffffff


	//   ....[7]....
        /*0084*/ 	.word	0xffffffff


	//   ....[8]....
        /*0088*/ 	.word	0xffffffff


	//   ....[9]....
        /*008c*/ 	.word	0xffffffff


	//   ....[10]....
        /*0090*/ 	.word	0xffffffff


	//   ....[11]....
        /*0094*/ 	.word	0xffffffff


	//   ....[12]....
        /*0098*/ 	.word	0xffffffff


	//----- nvinfo : EIATTR_COOP_GROUP_INSTR_OFFSETS
	.align		4
.L_41:
        /*009c*/ 	.byte	0x04, 0x28
        /*009e*/ 	.short	(.L_43 - .L_42)


	//   ....[0]....
.L_42:
        /*00a0*/ 	.word	0x00000090


	//   ....[1]....
        /*00a4*/ 	.word	0x000004d0


	//   ....[2]....
        /*00a8*/ 	.word	0x00000810


	//   ....[3]....
        /*00ac*/ 	.word	0x00000970


	//   ....[4]....
        /*00b0*/ 	.word	0x00000a70


	//   ....[5]....
        /*00b4*/ 	.word	0x00000be0


	//   ....[6]....
        /*00b8*/ 	.word	0x00000d80


	//   ....[7]....
        /*00bc*/ 	.word	0x00001e60


	//   ....[8]....
        /*00c0*/ 	.word	0x00003390


	//   ....[9]....
        /*00c4*/ 	.word	0x000035a0


	//   ....[10]....
        /*00c8*/ 	.word	0x000035d0


	//   ....[11]....
        /*00cc*/ 	.word	0x00003f80


	//   ....[12]....
        /*00d0*/ 	.word	0x000041b0


	//----- nvinfo : EIATTR_VRC_CTA_INIT_COUNT
	.align		4
.L_43:
        /*00d4*/ 	.byte	0x02, 0x4a
        /*00d6*/ 	.byte	0x80
	.zero		1


	//----- nvinfo : EIATTR_SYSCALL_OFFSETS
	.align		4
        /*00d8*/ 	.byte	0x04, 0x46
        /*00da*/ 	.short	(.L_45 - .L_44)


	//   ....[0]....
.L_44:
        /*00dc*/ 	.word	0x00005810


	//   ....[1]....
        /*00e0*/ 	.word	0x00005950


	//   ....[2]....
        /*00e4*/ 	.word	0x00006150


	//   ....[3]....
        /*00e8*/ 	.word	0x00006ee0


	//----- nvinfo : EIATTR_MBARRIER_INSTR_OFFSETS
	.align		4
.L_45:
        /*00ec*/ 	.byte	0x04, 0x39
        /*00ee*/ 	.short	(.L_47 - .L_46)


	//   ....[0]....
.L_46:
        /*00f0*/ 	.word	0x000005d0
        /*00f4*/ 	.word	0x000000ff
        /*00f8*/ 	.word	0x00000000
        /*00fc*/ 	.short	0x0100
        /*00fe*/ 	.byte	0x05
	.zero		1


	//   ....[1]....
        /*0100*/ 	.word	0x000005e0
        /*0104*/ 	.word	0x000000ff
        /*0108*/ 	.word	0x00000088
        /*010c*/ 	.short	0x0100
        /*010e*/ 	.byte	0x05
	.zero		1


	//   ....[2]....
        /*0110*/ 	.word	0x000005f0
        /*0114*/ 	.word	0x000000ff
        /*0118*/ 	.word	0x00000008
        /*011c*/ 	.short	0x0100
        /*011e*/ 	.byte	0x05
	.zero		1


	//   ....[3]....
        /*0120*/ 	.word	0x00000600
        /*0124*/ 	.word	0x000000ff
        /*0128*/ 	.word	0x00000090
        /*012c*/ 	.short	0x0100
        /*012e*/ 	.byte	0x05
	.zero		1


	//   ....[4]....
        /*0130*/ 	.word	0x00000610
        /*0134*/ 	.word	0x000000ff
        /*0138*/ 	.word	0x00000010
        /*013c*/ 	.short	0x0100
        /*013e*/ 	.byte	0x05
	.zero		1


	//   ....[5]....
        /*0140*/ 	.word	0x00000620
        /*0144*/ 	.word	0x000000ff
        /*0148*/ 	.word	0x00000098
        /*014c*/ 	.short	0x0100
        /*014e*/ 	.byte	0x05
	.zero		1


	//   ....[6]....
        /*0150*/ 	.word	0x00000630
        /*0154*/ 	.word	0x000000ff
        /*0158*/ 	.word	0x00000018
        /*015c*/ 	.short	0x0100
        /*015e*/ 	.byte	0x05
	.zero		1


	//   ....[7]....
        /*0160*/ 	.word	0x00000640
        /*0164*/ 	.word	0x000000ff
        /*0168*/ 	.word	0x000000a0
        /*016c*/ 	.short	0x0100
        /*016e*/ 	.byte	0x05
	.zero		1


	//   ....[8]....
        /*0170*/ 	.word	0x00000650
        /*0174*/ 	.word	0x000000ff
        /*0178*/ 	.word	0x00000020
        /*017c*/ 	.short	0x0100
        /*017e*/ 	.byte	0x05
	.zero		1


	//   ....[9]....
        /*0180*/ 	.word	0x00000660
        /*0184*/ 	.word	0x000000ff
        /*0188*/ 	.word	0x000000a8
        /*018c*/ 	.short	0x0100
        /*018e*/ 	.byte	0x05
	.zero		1


	//   ....[10]....
        /*0190*/ 	.word	0x00000670
        /*0194*/ 	.word	0x000000ff
        /*0198*/ 	.word	0x00000028
        /*019c*/ 	.short	0x0100
        /*019e*/ 	.byte	0x05
	.zero		1


	//   ....[11]....
        /*01a0*/ 	.word	0x00000680
        /*01a4*/ 	.word	0x000000ff
        /*01a8*/ 	.word	0x000000b0
        /*01ac*/ 	.short	0x0100
        /*01ae*/ 	.byte	0x05
	.zero		1


	//   ....[12]....
        /*01b0*/ 	.word	0x00000690
        /*01b4*/ 	.word	0x000000ff
        /*01b8*/ 	.word	0x00000030
        /*01bc*/ 	.short	0x0100
        /*01be*/ 	.byte	0x05
	.zero		1


	//   ....[13]....
        /*01c0*/ 	.word	0x000006a0
        /*01c4*/ 	.word	0x000000ff
        /*01c8*/ 	.word	0x000000b8
        /*01cc*/ 	.short	0x0100
        /*01ce*/ 	.byte	0x05
	.zero		1


	//   ....[14]....
        /*01d0*/ 	.word	0x000006b0
        /*01d4*/ 	.word	0x000000ff
        /*01d8*/ 	.word	0x00000038
        /*01dc*/ 	.short	0x0100
        /*01de*/ 	.byte	0x05
	.zero		1


	//   ....[15]....
        /*01e0*/ 	.word	0x000006c0
        /*01e4*/ 	.word	0x000000ff
        /*01e8*/ 	.word	0x000000c0
        /*01ec*/ 	.short	0x0100
        /*01ee*/ 	.byte	0x05
	.zero		1


	//   ....[16]....
        /*01f0*/ 	.word	0x000006d0
        /*01f4*/ 	.word	0x000000ff
        /*01f8*/ 	.word	0x00000040
        /*01fc*/ 	.short	0x0100
        /*01fe*/ 	.byte	0x05
	.zero		1


	//   ....[17]....
        /*0200*/ 	.word	0x000006e0
        /*0204*/ 	.word	0x000000ff
        /*0208*/ 	.word	0x000000c8
        /*020c*/ 	.short	0x0100
        /*020e*/ 	.byte	0x05
	.zero		1


	//   ....[18]....
        /*0210*/ 	.word	0x000006f0
        /*0214*/ 	.word	0x000000ff
        /*0218*/ 	.word	0x00000048
        /*021c*/ 	.short	0x0100
        /*021e*/ 	.byte	0x05
	.zero		1


	//   ....[19]....
        /*0220*/ 	.word	0x00000700
        /*0224*/ 	.word	0x000000ff
        /*0228*/ 	.word	0x000000d0
        /*022c*/ 	.short	0x0100
        /*022e*/ 	.byte	0x05
	.zero		1


	//   ....[20]....
        /*0230*/ 	.word	0x00000710
        /*0234*/ 	.word	0x000000ff
        /*0238*/ 	.word	0x00000050
        /*023c*/ 	.short	0x0100
        /*023e*/ 	.byte	0x05
	.zero		1


	//   ....[21]....
        /*0240*/ 	.word	0x00000720
        /*0244*/ 	.word	0x000000ff
        /*0248*/ 	.word	0x000000d8
        /*024c*/ 	.short	0x0100
        /*024e*/ 	.byte	0x05
	.zero		1


	//   ....[22]....
        /*0250*/ 	.word	0x00000730
        /*0254*/ 	.word	0x000000ff
        /*0258*/ 	.word	0x00000058
        /*025c*/ 	.short	0x0100
        /*025e*/ 	.byte	0x05
	.zero		1


	//   ....[23]....
        /*0260*/ 	.word	0x00000740
        /*0264*/ 	.word	0x000000ff
        /*0268*/ 	.word	0x000000e0
        /*026c*/ 	.short	0x0100
        /*026e*/ 	.byte	0x05
	.zero		1


	//   ....[24]....
        /*0270*/ 	.word	0x00000750
        /*0274*/ 	.word	0x000000ff
        /*0278*/ 	.word	0x00000060
        /*027c*/ 	.short	0x0100
        /*027e*/ 	.byte	0x05
	.zero		1


	//   ....[25]....
        /*0280*/ 	.word	0x00000760
        /*0284*/ 	.word	0x000000ff
        /*0288*/ 	.word	0x000000e8
        /*028c*/ 	.short	0x0100
        /*028e*/ 	.byte	0x05
	.zero		1


	//   ....[26]....
        /*0290*/ 	.word	0x00000770
        /*0294*/ 	.word	0x000000ff
        /*0298*/ 	.word	0x00000068
        /*029c*/ 	.short	0x0100
        /*029e*/ 	.byte	0x05
	.zero		1


	//   ....[27]....
        /*02a0*/ 	.word	0x00000780
        /*02a4*/ 	.word	0x000000ff
        /*02a8*/ 	.word	0x000000f0
        /*02ac*/ 	.short	0x0100
        /*02ae*/ 	.byte	0x05
	.zero		1


	//   ....[28]....
        /*02b0*/ 	.word	0x00000790
        /*02b4*/ 	.word	0x000000ff
        /*02b8*/ 	.word	0x00000070
        /*02bc*/ 	.short	0x0100
        /*02be*/ 	.byte	0x05
	.zero		1


	//   ....[29]....
        /*02c0*/ 	.word	0x000007a0
        /*02c4*/ 	.word	0x000000ff
        /*02c8*/ 	.word	0x000000f8
        /*02cc*/ 	.short	0x0100
        /*02ce*/ 	.byte	0x05
	.zero		1


	//   ....[30]....
        /*02d0*/ 	.word	0x000007b0
        /*02d4*/ 	.word	0x000000ff
        /*02d8*/ 	.word	0x00000078
        /*02dc*/ 	.short	0x0100
        /*02de*/ 	.byte	0x05
	.zero		1


	//   ....[31]....
        /*02e0*/ 	.word	0x000007c0
        /*02e4*/ 	.word	0x000000ff
        /*02e8*/ 	.word	0x00000100
        /*02ec*/ 	.short	0x0100
        /*02ee*/ 	.byte	0x05
	.zero		1


	//   ....[32]....
        /*02f0*/ 	.word	0x000007d0
        /*02f4*/ 	.word	0x000000ff
        /*02f8*/ 	.word	0x00000080
        /*02fc*/ 	.short	0x0100
        /*02fe*/ 	.byte	0x05
	.zero		1


	//   ....[33]....
        /*0300*/ 	.word	0x000007e0
        /*0304*/ 	.word	0x000000ff
        /*0308*/ 	.word	0x00000108
        /*030c*/ 	.short	0x0100
        /*030e*/ 	.byte	0x05
	.zero		1


	//   ....[34]....
        /*0310*/ 	.word	0x00000920
        /*0314*/ 	.word	0x000000ff
        /*0318*/ 	.word	0x00000110
        /*031c*/ 	.short	0x0100
        /*031e*/ 	.byte	0x07
	.zero		1


	//   ....[35]....
        /*0320*/ 	.word	0x00000930
        /*0324*/ 	.word	0x000000ff
        /*0328*/ 	.word	0x00000120
        /*032c*/ 	.short	0x0100
        /*032e*/ 	.byte	0x07
	.zero		1


	//   ....[36]....
        /*0330*/ 	.word	0x00000940
        /*0334*/ 	.word	0x000000ff
        /*0338*/ 	.word	0x00000118
        /*033c*/ 	.short	0x0100
        /*033e*/ 	.byte	0x07
	.zero		1


	//   ....[37]....
        /*0340*/ 	.word	0x00000950
        /*0344*/ 	.word	0x000000ff
        /*0348*/ 	.word	0x00000128
        /*034c*/ 	.short	0x0100
        /*034e*/ 	.byte	0x07
	.zero		1


	//   ....[38]....
        /*0350*/ 	.word	0x00000a40
        /*0354*/ 	.word	0x000000ff
        /*0358*/ 	.word	0x00000130
        /*035c*/ 	.short	0x0100
        /*035e*/ 	.byte	0x05
	.zero		1


	//   ....[39]....
        /*0360*/ 	.word	0x00000a50
        /*0364*/ 	.word	0x000000ff
        /*0368*/ 	.word	0x00000138
        /*036c*/ 	.short	0x0100
        /*036e*/ 	.byte	0x05
	.zero		1


	//   ....[40]....
        /*0370*/ 	.word	0x00000b90
        /*0374*/ 	.word	0x000000ff
        /*0378*/ 	.word	0x00000140
        /*037c*/ 	.short	0x0100
        /*037e*/ 	.byte	0x05
	.zero		1


	//   ....[41]....
        /*0380*/ 	.word	0x00000ba0
        /*0384*/ 	.word	0x000000ff
        /*0388*/ 	.word	0x00000150
        /*038c*/ 	.short	0x0100
        /*038e*/ 	.byte	0x05
	.zero		1


	//   ....[42]....
        /*0390*/ 	.word	0x00000bb0
        /*0394*/ 	.word	0x000000ff
        /*0398*/ 	.word	0x00000148
        /*039c*/ 	.short	0x0100
        /*039e*/ 	.byte	0x05
	.zero		1


	//   ....[43]....
        /*03a0*/ 	.word	0x00000bc0
        /*03a4*/ 	.word	0x000000ff
        /*03a8*/ 	.word	0x00000158
        /*03ac*/ 	.short	0x0100
        /*03ae*/ 	.byte	0x05
	.zero		1


	//   ....[44]....
        /*03b0*/ 	.word	0x00000cf0
        /*03b4*/ 	.word	0x000000ff
        /*03b8*/ 	.word	0x00000160
        /*03bc*/ 	.short	0x0100
        /*03be*/ 	.byte	0x07
	.zero		1


	//   ....[45]....
        /*03c0*/ 	.word	0x00000d00
        /*03c4*/ 	.word	0x000000ff
        /*03c8*/ 	.word	0x00000180
        /*03cc*/ 	.short	0x0100
        /*03ce*/ 	.byte	0x07
	.zero		1


	//   ....[46]....
        /*03d0*/ 	.word	0x00000d10
        /*03d4*/ 	.word	0x000000ff
        /*03d8*/ 	.word	0x00000168
        /*03dc*/ 	.short	0x0100
        /*03de*/ 	.byte	0x07
	.zero		1


	//   ....[47]....
        /*03e0*/ 	.word	0x00000d20
        /*03e4*/ 	.word	0x000000ff
        /*03e8*/ 	.word	0x00000188
        /*03ec*/ 	.short	0x0100
        /*03ee*/ 	.byte	0x07
	.zero		1


	//   ....[48]....
        /*03f0*/ 	.word	0x00000d30
        /*03f4*/ 	.word	0x000000ff
        /*03f8*/ 	.word	0x00000170
        /*03fc*/ 	.short	0x0100
        /*03fe*/ 	.byte	0x07
	.zero		1


	//   ....[49]....
        /*0400*/ 	.word	0x00000d40
        /*0404*/ 	.word	0x000000ff
        /*0408*/ 	.word	0x00000190
        /*040c*/ 	.short	0x0100
        /*040e*/ 	.byte	0x07
	.zero		1


	//   ....[50]....
        /*0410*/ 	.word	0x00000d50
        /*0414*/ 	.word	0x000000ff
        /*0418*/ 	.word	0x00000178
        /*041c*/ 	.short	0x0100
        /*041e*/ 	.byte	0x07
	.zero		1


	//   ....[51]....
        /*0420*/ 	.word	0x00000d60
        /*0424*/ 	.word	0x000000ff
        /*0428*/ 	.word	0x00000198
        /*042c*/ 	.short	0x0100
        /*042e*/ 	.byte	0x07
	.zero		1


	//   ....[52]....
        /*0430*/ 	.word	0x00000e50
        /*0434*/ 	.word	0x000000ff
        /*0438*/ 	.word	0x000001a0
        /*043c*/ 	.short	0x0100
        /*043e*/ 	.byte	0x05
	.zero		1


	//   ....[53]....
        /*0440*/ 	.word	0x00000e60
        /*0444*/ 	.word	0x000000ff
        /*0448*/ 	.word	0x000001b0
        /*044c*/ 	.short	0x0100
        /*044e*/ 	.byte	0x05
	.zero		1


	//   ....[54]....
        /*0450*/ 	.word	0x00000e70
        /*0454*/ 	.word	0x000000ff
        /*0458*/ 	.word	0x000001a8
        /*045c*/ 	.short	0x0100
        /*045e*/ 	.byte	0x05
	.zero		1


	//   ....[55]....
        /*0460*/ 	.word	0x00000e80
        /*0464*/ 	.word	0x000000ff
        /*0468*/ 	.word	0x000001b8
        /*046c*/ 	.short	0x0100
        /*046e*/ 	.byte	0x05
	.zero		1


	//   ....[56]....
        /*0470*/ 	.word	0x00001760
        /*0474*/ 	.word	0x00000003
        /*0478*/ 	.word	0x000001b0
        /*047c*/ 	.short	0x010a
        /*047e*/ 	.byte	0xff
	.zero		1


	//   ....[57]....
        /*0480*/ 	.word	0x00001790
        /*0484*/ 	.word	0x00000003
        /*0488*/ 	.word	0x000001a0
        /*048c*/ 	.short	0x0101
        /*048e*/ 	.byte	0xff
	.zero		1


	//   ....[58]....
        /*0490*/ 	.word	0x00001860
        /*0494*/ 	.word	0x000000ff
        /*0498*/ 	.word	0x00000088
        /*049c*/ 	.short	0x010a
        /*049e*/ 	.byte	0x08
	.zero		1


	//   ....[59]....
        /*04a0*/ 	.word	0x00001900
        /*04a4*/ 	.word	0x000000ff
        /*04a8*/ 	.word	0x00000088
        /*04ac*/ 	.short	0x010a
        /*04ae*/ 	.byte	0x21
	.zero		1


	//   ....[60]....
        /*04b0*/ 	.word	0x00001a50
        /*04b4*/ 	.word	0x000000ff
        /*04b8*/ 	.word	0x00000088
        /*04bc*/ 	.short	0x010a
        /*04be*/ 	.byte	0x08
	.zero		1


	//   ....[61]....
        /*04c0*/ 	.word	0x00001b60
        /*04c4*/ 	.word	0x000000ff
        /*04c8*/ 	.word	0x00000138
        /*04cc*/ 	.short	0x0101
        /*04ce*/ 	.byte	0x04
	.zero		1


	//   ....[62]....
        /*04d0*/ 	.word	0x00001b80
        /*04d4*/ 	.word	0x000000ff
        /*04d8*/ 	.word	0x00000088
        /*04dc*/ 	.short	0x010a
        /*04de*/ 	.byte	0x08
	.zero		1


	//   ....[63]....
        /*04e0*/ 	.word	0x00001c00
        /*04e4*/ 	.word	0x000000ff
        /*04e8*/ 	.word	0x00000088
        /*04ec*/ 	.short	0x010a
        /*04ee*/ 	.byte	0x11
	.zero		1


	//   ....[64]....
        /*04f0*/ 	.word	0x00001d50
        /*04f4*/ 	.word	0x000000ff
        /*04f8*/ 	.word	0x00000088
        /*04fc*/ 	.short	0x010a
        /*04fe*/ 	.byte	0x08
	.zero		1


	//   ....[65]....
        /*0500*/ 	.word	0x00001e90
        /*0504*/ 	.word	0x00000002
        /*0508*/ 	.word	0x00000140
        /*050c*/ 	.short	0x010a
        /*050e*/ 	.byte	0xff
	.zero		1


	//   ....[66]....
        /*0510*/ 	.word	0x00001f50
        /*0514*/ 	.word	0x00000002
        /*0518*/ 	.word	0x00000000
        /*051c*/ 	.short	0x0101
        /*051e*/ 	.byte	0xff
	.zero		1


	//   ....[67]....
        /*0520*/ 	.word	0x000024b0
        /*0524*/ 	.word	0x000000ff
        /*0528*/ 	.word	0x00000000
        /*052c*/ 	.short	0x010a
        /*052e*/ 	.byte	0x05
	.zero		1


	//   ....[68]....
        /*0530*/ 	.word	0x00002540
        /*0534*/ 	.word	0x000000ff
        /*0538*/ 	.word	0x00000000
        /*053c*/ 	.short	0x010a
        /*053e*/ 	.byte	0x05
	.zero		1


	//   ....[69]....
        /*0540*/ 	.word	0x000025d0
        /*0544*/ 	.word	0x000000ff
        /*0548*/ 	.word	0x00000000
        /*054c*/ 	.short	0x010a
        /*054e*/ 	.byte	0x05
	.zero		1


	//   ....[70]....
        /*0550*/ 	.word	0x00002660
        /*0554*/ 	.word	0x000000ff
        /*0558*/ 	.word	0x00000000
        /*055c*/ 	.short	0x010a
        /*055e*/ 	.byte	0x05
	.zero		1


	//   ....[71]....
        /*0560*/ 	.word	0x000026f0
        /*0564*/ 	.word	0x000000ff
        /*0568*/ 	.word	0x00000000
        /*056c*/ 	.short	0x010a
        /*056e*/ 	.byte	0x05
	.zero		1


	//   ....[72]....
        /*0570*/ 	.word	0x00002780
        /*0574*/ 	.word	0x000000ff
        /*0578*/ 	.word	0x00000000
        /*057c*/ 	.short	0x010a
        /*057e*/ 	.byte	0x05
	.zero		1


	//   ....[73]....
        /*0580*/ 	.word	0x00002810
        /*0584*/ 	.word	0x000000ff
        /*0588*/ 	.word	0x00000000
        /*058c*/ 	.short	0x010a
        /*058e*/ 	.byte	0x05
	.zero		1


	//   ....[74]....
        /*0590*/ 	.word	0x000028a0
        /*0594*/ 	.word	0x000000ff
        /*0598*/ 	.word	0x00000000
        /*059c*/ 	.short	0x010a
        /*059e*/ 	.byte	0x05
	.zero		1


	//   ....[75]....
        /*05a0*/ 	.word	0x00002930
        /*05a4*/ 	.word	0x000000ff
        /*05a8*/ 	.word	0x00000000
        /*05ac*/ 	.short	0x010a
        /*05ae*/ 	.byte	0x05
	.zero		1


	//   ....[76]....
        /*05b0*/ 	.word	0x000029c0
        /*05b4*/ 	.word	0x000000ff
        /*05b8*/ 	.word	0x00000000
        /*05bc*/ 	.short	0x010a
        /*05be*/ 	.byte	0x05
	.zero		1


	//   ....[77]....
        /*05c0*/ 	.word	0x00002a50
        /*05c4*/ 	.word	0x000000ff
        /*05c8*/ 	.word	0x00000000
        /*05cc*/ 	.short	0x010a
        /*05ce*/ 	.byte	0x05
	.zero		1


	//   ....[78]....
        /*05d0*/ 	.word	0x00002ae0
        /*05d4*/ 	.word	0x000000ff
        /*05d8*/ 	.word	0x00000000
        /*05dc*/ 	.short	0x010a
        /*05de*/ 	.byte	0x05
	.zero		1


	//   ....[79]....
        /*05e0*/ 	.word	0x00002b70
        /*05e4*/ 	.word	0x000000ff
        /*05e8*/ 	.word	0x00000000
        /*05ec*/ 	.short	0x010a
        /*05ee*/ 	.byte	0x05
	.zero		1


	//   ....[80]....
        /*05f0*/ 	.word	0x00002c00
        /*05f4*/ 	.word	0x000000ff
        /*05f8*/ 	.word	0x00000000
        /*05fc*/ 	.short	0x010a
        /*05fe*/ 	.byte	0x05
	.zero		1


	//   ....[81]....
        /*0600*/ 	.word	0x00002c90
        /*0604*/ 	.word	0x000000ff
        /*0608*/ 	.word	0x00000000
        /*060c*/ 	.short	0x010a
        /*060e*/ 	.byte	0x05
	.zero		1


	//   ....[82]....
        /*0610*/ 	.word	0x00002d20
        /*0614*/ 	.word	0x000000ff
        /*0618*/ 	.word	0x00000000
        /*061c*/ 	.short	0x010a
        /*061e*/ 	.byte	0x05
	.zero		1


	//   ....[83]....
        /*0620*/ 	.word	0x00002dc0
        /*0624*/ 	.word	0x00000000
        /*0628*/ 	.word	0x00000000
        /*062c*/ 	.short	0x010a
        /*062e*/ 	.byte	0xff
	.zero		1


	//   ....[84]....
        /*0630*/ 	.word	0x00002ee0
        /*0634*/ 	.word	0x00000000
        /*0638*/ 	.word	0x000001a0
        /*063c*/ 	.short	0x010a
        /*063e*/ 	.byte	0xff
	.zero		1


	//   ....[85]....
        /*0640*/ 	.word	0x00002f40
        /*0644*/ 	.word	0x00000004
        /*0648*/ 	.word	0x00000000
        /*064c*/ 	.short	0x0101
        /*064e*/ 	.byte	0xff
	.zero		1


	//   ....[86]....
        /*0650*/ 	.word	0x00002f60
        /*0654*/ 	.word	0x000000ff
        /*0658*/ 	.word	0x00000150
        /*065c*/ 	.short	0x010a
        /*065e*/ 	.byte	0x05
	.zero		1


	//   ....[87]....
        /*0660*/ 	.word	0x00003080
        /*0664*/ 	.word	0x00000000
        /*0668*/ 	.word	0x00000140
        /*066c*/ 	.short	0x010a
        /*066e*/ 	.byte	0xff
	.zero		1


	//   ....[88]....
        /*0670*/ 	.word	0x00003190
        /*0674*/ 	.word	0x00000000
        /*0678*/ 	.word	0x00000000
        /*067c*/ 	.short	0x0101
        /*067e*/ 	.byte	0xff
	.zero		1


	//   ....[89]....
        /*0680*/ 	.word	0x00003220
        /*0684*/ 	.word	0x000000ff
        /*0688*/ 	.word	0x00000150
        /*068c*/ 	.short	0x0106
        /*068e*/ 	.byte	0x05
	.zero		1


	//   ....[90]....
        /*0690*/ 	.word	0x00003240
        /*0694*/ 	.word	0x000000ff
        /*0698*/ 	.word	0x00000150
        /*069c*/ 	.short	0x010a
        /*069e*/ 	.byte	0x05
	.zero		1


	//   ....[91]....
        /*06a0*/ 	.word	0x000032d0
        /*06a4*/ 	.word	0x000000ff
        /*06a8*/ 	.word	0x00000150
        /*06ac*/ 	.short	0x0106
        /*06ae*/ 	.byte	0x04
	.zero		1


	//   ....[92]....
        /*06b0*/ 	.word	0x00003310
        /*06b4*/ 	.word	0x00000000
        /*06b8*/ 	.word	0x00000150
        /*06bc*/ 	.short	0x010a
        /*06be*/ 	.byte	0xff
	.zero		1


	//   ....[93]....
        /*06c0*/ 	.word	0x00003810
        /*06c4*/ 	.word	0x00000000
        /*06c8*/ 	.word	0x00000140
        /*06cc*/ 	.short	0x010a
        /*06ce*/ 	.byte	0xff
	.zero		1


	//   ....[94]....
        /*06d0*/ 	.word	0x00003910
        /*06d4*/ 	.word	0x00000003
        /*06d8*/ 	.word	0x00000000
        /*06dc*/ 	.short	0x0101
        /*06de*/ 	.byte	0xff
	.zero		1


	//   ....[95]....
        /*06e0*/ 	.word	0x00003920
        /*06e4*/ 	.word	0x000000ff
        /*06e8*/ 	.word	0x00000000
        /*06ec*/ 	.short	0x010a
        /*06ee*/ 	.byte	0x04
	.zero		1


	//   ....[96]....
        /*06f0*/ 	.word	0x000039a0
        /*06f4*/ 	.word	0x000000ff
        /*06f8*/ 	.word	0x00000180
        /*06fc*/ 	.short	0x010a
        /*06fe*/ 	.byte	0x08
	.zero		1


	//   ....[97]....
        /*0700*/ 	.word	0x00003a80
        /*0704*/ 	.word	0x000000ff
        /*0708*/ 	.word	0x00000000
        /*070c*/ 	.short	0x010a
        /*070e*/ 	.byte	0x07
	.zero		1


	//   ....[98]....
        /*0710*/ 	.word	0x00003bc0
        /*0714*/ 	.word	0x000000ff
        /*0718*/ 	.word	0x00000000
        /*071c*/ 	.short	0x010a
        /*071e*/ 	.byte	0x04
	.zero		1


	//   ....[99]....
        /*0720*/ 	.word	0x00003db0
        /*0724*/ 	.word	0x000000ff
        /*0728*/ 	.word	0x00000000
        /*072c*/ 	.short	0x010a
        /*072e*/ 	.byte	0x05
	.zero		1


	//   ....[100]....
        /*0730*/ 	.word	0x00003e40
        /*0734*/ 	.word	0x000000ff
        /*0738*/ 	.word	0x00000000
        /*073c*/ 	.short	0x010a
        /*073e*/ 	.byte	0x05
	.zero		1


	//   ....[101]....
        /*0740*/ 	.word	0x00003ed0
        /*0744*/ 	.word	0x000000ff
        /*0748*/ 	.word	0x00000000
        /*074c*/ 	.short	0x010a
        /*074e*/ 	.byte	0x05
	.zero		1


	//   ....[102]....
        /*0750*/ 	.word	0x00003f60
        /*0754*/ 	.word	0x000000ff
        /*0758*/ 	.word	0x00000000
        /*075c*/ 	.short	0x010a
        /*075e*/ 	.byte	0x07
	.zero		1


	//   ....[103]....
        /*0760*/ 	.word	0x000043c0
        /*0764*/ 	.word	0x00000000
        /*0768*/ 	.word	0x00000140
        /*076c*/ 	.short	0x010a
        /*076e*/ 	.byte	0xff
	.zero		1


	//   ....[104]....
        /*0770*/ 	.word	0x00004480
        /*0774*/ 	.word	0x00000000
        /*0778*/ 	.word	0x00000000
        /*077c*/ 	.short	0x0101
        /*077e*/ 	.byte	0xff
	.zero		1


	//   ....[105]....
        /*0780*/ 	.word	0x000047a0
        /*0784*/ 	.word	0x000000ff
        /*0788*/ 	.word	0x00000138
        /*078c*/ 	.short	0x010a
        /*078e*/ 	.byte	0x07
	.zero		1


	//   ....[106]....
        /*0790*/ 	.word	0x00004990
        /*0794*/ 	.word	0x000000ff
        /*0798*/ 	.word	0x00000120
        /*079c*/ 	.short	0x010a
        /*079e*/ 	.byte	0x07
	.zero		1


	//   ....[107]....
        /*07a0*/ 	.word	0x00004b60
        /*07a4*/ 	.word	0x000000ff
        /*07a8*/ 	.word	0x00000110
        /*07ac*/ 	.short	0x010b
        /*07ae*/ 	.byte	0x07
	.zero		1


	//   ....[108]....
        /*07b0*/ 	.word	0x00004bd0
        /*07b4*/ 	.word	0x000000ff
        /*07b8*/ 	.word	0x00000000
        /*07bc*/ 	.short	0x0101
        /*07be*/ 	.byte	0x08
	.zero		1


	//   ....[109]....
        /*07c0*/ 	.word	0x00004c00
        /*07c4*/ 	.word	0x000000ff
        /*07c8*/ 	.word	0x00000128
        /*07cc*/ 	.short	0x010a
        /*07ce*/ 	.byte	0x07
	.zero		1


	//   ....[110]....
        /*07d0*/ 	.word	0x00004e10
        /*07d4*/ 	.word	0x000000ff
        /*07d8*/ 	.word	0x00000118
        /*07dc*/ 	.short	0x010b
        /*07de*/ 	.byte	0x07
	.zero		1


	//   ....[111]....
        /*07e0*/ 	.word	0x00004e30
        /*07e4*/ 	.word	0x000000ff
        /*07e8*/ 	.word	0x00000000
        /*07ec*/ 	.short	0x0101
        /*07ee*/ 	.byte	0x0d
	.zero		1


	//   ....[112]....
        /*07f0*/ 	.word	0x00004e60
        /*07f4*/ 	.word	0x000000ff
        /*07f8*/ 	.word	0x00000120
        /*07fc*/ 	.short	0x010a
        /*07fe*/ 	.byte	0x07
	.zero		1


	//   ....[113]....
        /*0800*/ 	.word	0x00004ea0
        /*0804*/ 	.word	0x00000000
        /*0808*/ 	.word	0x00000128
        /*080c*/ 	.short	0x010a
        /*080e*/ 	.byte	0xff
	.zero		1


	//   ....[114]....
        /*0810*/ 	.word	0x000051e0
        /*0814*/ 	.word	0x00000000
        /*0818*/ 	.word	0x00000140
        /*081c*/ 	.short	0x010a
        /*081e*/ 	.byte	0xff
	.zero		1


	//   ....[115]....
        /*0820*/ 	.word	0x000052f0
        /*0824*/ 	.word	0x00000000
        /*0828*/ 	.word	0x00000000
        /*082c*/ 	.short	0x0101
        /*082e*/ 	.byte	0xff
	.zero		1


	//   ....[116]....
        /*0830*/ 	.word	0x00005d40
        /*0834*/ 	.word	0x00000000
        /*0838*/ 	.word	0x00000110
        /*083c*/ 	.short	0x010a
        /*083e*/ 	.byte	0xff
	.zero		1


	//   ....[117]....
        /*0840*/ 	.word	0x00005db0
        /*0844*/ 	.word	0x00000071
        /*0848*/ 	.word	0x00000160
        /*084c*/ 	.short	0x010a
        /*084e*/ 	.byte	0xff
	.zero		1


	//   ....[118]....
        /*0850*/ 	.word	0x00005e90
        /*0854*/ 	.word	0x00000000
        /*0858*/ 	.word	0x00000110
        /*085c*/ 	.short	0x010a
        /*085e*/ 	.byte	0xff
	.zero		1


	//   ....[119]....
        /*0860*/ 	.word	0x00005fd0
        /*0864*/ 	.word	0x00000000
        /*0868*/ 	.word	0x00000000
        /*086c*/ 	.short	0x0101
        /*086e*/ 	.byte	0xff
	.zero		1


	//   ....[120]....
        /*0870*/ 	.word	0x00006030
        /*0874*/ 	.word	0x00000071
        /*0878*/ 	.word	0x00000160
        /*087c*/ 	.short	0x010a
        /*087e*/ 	.byte	0xff
	.zero		1


	//   ....[121]....
        /*0880*/ 	.word	0x00006b80
        /*0884*/ 	.word	0x00000020
        /*0888*/ 	.word	0x00000110
        /*088c*/ 	.short	0x010a
        /*088e*/ 	.byte	0xff
	.zero		1


	//   ....[122]....
        /*0890*/ 	.word	0x00006c40
        /*0894*/ 	.word	0x00000020
        /*0898*/ 	.word	0x00000110
        /*089c*/ 	.short	0x010a
        /*089e*/ 	.byte	0xff
	.zero		1


	//   ....[123]....
        /*08a0*/ 	.word	0x00006d60
        /*08a4*/ 	.word	0x00000003
        /*08a8*/ 	.word	0x00000000
        /*08ac*/ 	.short	0x0101
        /*08ae*/ 	.byte	0xff
	.zero		1


	//   ....[124]....
        /*08b0*/ 	.word	0x000071a0
        /*08b4*/ 	.word	0x000000ff
        /*08b8*/ 	.word	0x00000000
        /*08bc*/ 	.short	0x0101
        /*08be*/ 	.byte	0x05
	.zero		1


	//   ....[125]....
        /*08c0*/ 	.word	0x000079e0
        /*08c4*/ 	.word	0x00000003
        /*08c8*/ 	.word	0x000001b0
        /*08cc*/ 	.short	0x010a
        /*08ce*/ 	.byte	0xff
	.zero		1


	//   ....[126]....
        /*08d0*/ 	.word	0x00007a40
        /*08d4*/ 	.word	0x00000002
        /*08d8*/ 	.word	0x00000088
        /*08dc*/ 	.short	0x010a
        /*08de*/ 	.byte	0xff
	.zero		1


	//   ....[127]....
        /*08e0*/ 	.word	0x00007aa0
        /*08e4*/ 	.word	0x00000002
        /*08e8*/ 	.word	0x00000088
        /*08ec*/ 	.short	0x010a
        /*08ee*/ 	.byte	0xff
	.zero		1


	//   ....[128]....
        /*08f0*/ 	.word	0x00007af0
        /*08f4*/ 	.word	0x00000002
        /*08f8*/ 	.word	0x00000140
        /*08fc*/ 	.short	0x010a
        /*08fe*/ 	.byte	0xff
	.zero		1


	//   ....[129]....
        /*0900*/ 	.word	0x00007b50
        /*0904*/ 	.word	0x00000000
        /*0908*/ 	.word	0x00000000
        /*090c*/ 	.short	0x010a
        /*090e*/ 	.byte	0xff
	.zero		1


	//   ....[130]....
        /*0910*/ 	.word	0x00007bb0
        /*0914*/ 	.word	0x00000000
        /*0918*/ 	.word	0x00000000
        /*091c*/ 	.short	0x010a
        /*091e*/ 	.byte	0xff
	.zero		1


	//   ....[131]....
        /*0920*/ 	.word	0x00007c10
        /*0924*/ 	.word	0x00000000
        /*0928*/ 	.word	0x00000000
        /*092c*/ 	.short	0x010a
        /*092e*/ 	.byte	0xff
	.zero		1


	//   ....[132]....
        /*0930*/ 	.word	0x00007c70
        /*0934*/ 	.word	0x00000000
        /*0938*/ 	.word	0x00000000
        /*093c*/ 	.short	0x010a
        /*093e*/ 	.byte	0xff
	.zero		1


	//   ....[133]....
        /*0940*/ 	.word	0x00007cd0
        /*0944*/ 	.word	0x00000000
        /*0948*/ 	.word	0x00000000
        /*094c*/ 	.short	0x010a
        /*094e*/ 	.byte	0xff
	.zero		1


	//   ....[134]....
        /*0950*/ 	.word	0x00007d30
        /*0954*/ 	.word	0x00000000
        /*0958*/ 	.word	0x00000000
        /*095c*/ 	.short	0x010a
        /*095e*/ 	.byte	0xff
	.zero		1


	//   ....[135]....
        /*0960*/ 	.word	0x00007d90
        /*0964*/ 	.word	0x00000000
        /*0968*/ 	.word	0x00000000
        /*096c*/ 	.short	0x010a
        /*096e*/ 	.byte	0xff
	.zero		1


	//   ....[136]....
        /*0970*/ 	.word	0x00007df0
        /*0974*/ 	.word	0x00000000
        /*0978*/ 	.word	0x00000000
        /*097c*/ 	.short	0x010a
        /*097e*/ 	.byte	0xff
	.zero		1


	//   ....[137]....
        /*0980*/ 	.word	0x00007e50
        /*0984*/ 	.word	0x00000000
        /*0988*/ 	.word	0x00000000
        /*098c*/ 	.short	0x010a
        /*098e*/ 	.byte	0xff
	.zero		1


	//   ....[138]....
        /*0990*/ 	.word	0x00007eb0
        /*0994*/ 	.word	0x00000000
        /*0998*/ 	.word	0x00000000
        /*099c*/ 	.short	0x010a
        /*099e*/ 	.byte	0xff
	.zero		1


	//   ....[139]....
        /*09a0*/ 	.word	0x00007f10
        /*09a4*/ 	.word	0x00000000
        /*09a8*/ 	.word	0x00000000
        /*09ac*/ 	.short	0x010a
        /*09ae*/ 	.byte	0xff
	.zero		1


	//   ....[140]....
        /*09b0*/ 	.word	0x00007f70
        /*09b4*/ 	.word	0x00000000
        /*09b8*/ 	.word	0x00000000
        /*09bc*/ 	.short	0x010a
        /*09be*/ 	.byte	0xff
	.zero		1


	//   ....[141]....
        /*09c0*/ 	.word	0x00007fd0
        /*09c4*/ 	.word	0x00000000
        /*09c8*/ 	.word	0x00000000
        /*09cc*/ 	.short	0x010a
        /*09ce*/ 	.byte	0xff
	.zero		1


	//   ....[142]....
        /*09d0*/ 	.word	0x00008030
        /*09d4*/ 	.word	0x00000000
        /*09d8*/ 	.word	0x00000000
        /*09dc*/ 	.short	0x010a
        /*09de*/ 	.byte	0xff
	.zero		1


	//   ....[143]....
        /*09e0*/ 	.word	0x00008090
        /*09e4*/ 	.word	0x00000000
        /*09e8*/ 	.word	0x00000000
        /*09ec*/ 	.short	0x010a
        /*09ee*/ 	.byte	0xff
	.zero		1


	//   ....[144]....
        /*09f0*/ 	.word	0x000080f0
        /*09f4*/ 	.word	0x00000000
        /*09f8*/ 	.word	0x00000000
        /*09fc*/ 	.short	0x010a
        /*09fe*/ 	.byte	0xff
	.zero		1


	//   ....[145]....
        /*0a00*/ 	.word	0x00008140
        /*0a04*/ 	.word	0x00000000
        /*0a08*/ 	.word	0x000001a0
        /*0a0c*/ 	.short	0x010a
        /*0a0e*/ 	.byte	0xff
	.zero		1


	//   ....[146]....
        /*0a10*/ 	.word	0x000081a0
        /*0a14*/ 	.word	0x00000000
        /*0a18*/ 	.word	0x00000150
        /*0a1c*/ 	.short	0x010a
        /*0a1e*/ 	.byte	0xff
	.zero		1


	//   ....[147]....
        /*0a20*/ 	.word	0x000081f0
        /*0a24*/ 	.word	0x00000000
        /*0a28*/ 	.word	0x00000140
        /*0a2c*/ 	.short	0x010a
        /*0a2e*/ 	.byte	0xff
	.zero		1


	//   ....[148]....
        /*0a30*/ 	.word	0x00008250
        /*0a34*/ 	.word	0x00000000
        /*0a38*/ 	.word	0x00000150
        /*0a3c*/ 	.short	0x010a
        /*0a3e*/ 	.byte	0xff
	.zero		1


	//   ....[149]....
        /*0a40*/ 	.word	0x000082a0
        /*0a44*/ 	.word	0x00000000
        /*0a48*/ 	.word	0x00000140
        /*0a4c*/ 	.short	0x010a
        /*0a4e*/ 	.byte	0xff
	.zero		1


	//   ....[150]....
        /*0a50*/ 	.word	0x00008300
        /*0a54*/ 	.word	0x00000003
        /*0a58*/ 	.word	0x00000180
        /*0a5c*/ 	.short	0x010a
        /*0a5e*/ 	.byte	0xff
	.zero		1


	//   ....[151]....
        /*0a60*/ 	.word	0x00008360
        /*0a64*/ 	.word	0x00000000
        /*0a68*/ 	.word	0x00000000
        /*0a6c*/ 	.short	0x010a
        /*0a6e*/ 	.byte	0xff
	.zero		1


	//   ....[152]....
        /*0a70*/ 	.word	0x000083c0
        /*0a74*/ 	.word	0x00000000
        /*0a78*/ 	.word	0x00000000
        /*0a7c*/ 	.short	0x010a
        /*0a7e*/ 	.byte	0xff
	.zero		1


	//   ....[153]....
        /*0a80*/ 	.word	0x00008420
        /*0a84*/ 	.word	0x00000000
        /*0a88*/ 	.word	0x00000000
        /*0a8c*/ 	.short	0x010a
        /*0a8e*/ 	.byte	0xff
	.zero		1


	//   ....[154]....
        /*0a90*/ 	.word	0x00008480
        /*0a94*/ 	.word	0x00000000
        /*0a98*/ 	.word	0x00000000
        /*0a9c*/ 	.short	0x010a
        /*0a9e*/ 	.byte	0xff
	.zero		1


	//   ....[155]....
        /*0aa0*/ 	.word	0x000084e0
        /*0aa4*/ 	.word	0x00000000
        /*0aa8*/ 	.word	0x00000000
        /*0aac*/ 	.short	0x010a
        /*0aae*/ 	.byte	0xff
	.zero		1


	//   ....[156]....
        /*0ab0*/ 	.word	0x00008530
        /*0ab4*/ 	.word	0x00000000
        /*0ab8*/ 	.word	0x00000140
        /*0abc*/ 	.short	0x010a
        /*0abe*/ 	.byte	0xff
	.zero		1


	//   ....[157]....
        /*0ac0*/ 	.word	0x00008590
        /*0ac4*/ 	.word	0x00000000
        /*0ac8*/ 	.word	0x00000138
        /*0acc*/ 	.short	0x010a
        /*0ace*/ 	.byte	0xff
	.zero		1


	//   ....[158]....
        /*0ad0*/ 	.word	0x000085f0
        /*0ad4*/ 	.word	0x00000003
        /*0ad8*/ 	.word	0x00000120
        /*0adc*/ 	.short	0x010a
        /*0ade*/ 	.byte	0xff
	.zero		1


	//   ....[159]....
        /*0ae0*/ 	.word	0x00008650
        /*0ae4*/ 	.word	0x00000003
        /*0ae8*/ 	.word	0x00000128
        /*0aec*/ 	.short	0x010a
        /*0aee*/ 	.byte	0xff
	.zero		1


	//   ....[160]....
        /*0af0*/ 	.word	0x000086b0
        /*0af4*/ 	.word	0x00000000
        /*0af8*/ 	.word	0x00000120
        /*0afc*/ 	.short	0x010a
        /*0afe*/ 	.byte	0xff
	.zero		1


	//   ....[161]....
        /*0b00*/ 	.word	0x00008700
        /*0b04*/ 	.word	0x00000000
        /*0b08*/ 	.word	0x00000140
        /*0b0c*/ 	.short	0x010a
        /*0b0e*/ 	.byte	0xff
	.zero		1


	//   ....[162]....
        /*0b10*/ 	.word	0x00008750
        /*0b14*/ 	.word	0x00000000
        /*0b18*/ 	.word	0x00000110
        /*0b1c*/ 	.short	0x010a
        /*0b1e*/ 	.byte	0xff
	.zero		1


	//   ....[163]....
        /*0b20*/ 	.word	0x000087a0
        /*0b24*/ 	.word	0x00000071
        /*0b28*/ 	.word	0x00000160
        /*0b2c*/ 	.short	0x010a
        /*0b2e*/ 	.byte	0xff
	.zero		1


	//   ....[164]....
        /*0b30*/ 	.word	0x000087f0
        /*0b34*/ 	.word	0x00000020
        /*0b38*/ 	.word	0x00000110
        /*0b3c*/ 	.short	0x010a
        /*0b3e*/ 	.byte	0xff
	.zero		1


	//----- nvinfo : EIATTR_NUM_MBARRIERS
	.align		4
.L_47:
        /*0b40*/ 	.byte	0x03, 0x38
        /*0b42*/ 	.short	0x0038


	//----- nvinfo : EIATTR_EXIT_INSTR_OFFSETS
	.align		4
        /*0b44*/ 	.byte	0x04, 0x1c
        /*0b46*/ 	.short	(.L_49 - .L_48)


	//   ....[0]....
.L_48:
        /*0b48*/ 	.word	0x00002df0


	//   ....[1]....
        /*0b4c*/ 	.word	0x000032e0


	//   ....[2]....
        /*0b50*/ 	.word	0x00003340


	//   ....[3]....
        /*0b54*/ 	.word	0x000041c0


	//   ....[4]....
        /*0b58*/ 	.word	0x00004ed0


	//   ....[5]....
        /*0b5c*/ 	.word	0x00004f10


	//   ....[6]....
        /*0b60*/ 	.word	0x000079d0


	//----- nvinfo : EIATTR_MAX_THREADS
	.align		4
.L_49:
        /*0b64*/ 	.byte	0x04, 0x05
        /*0b66*/ 	.short	(.L_51 - .L_50)
.L_50:
        /*0b68*/ 	.word	0x00000100
        /*0b6c*/ 	.word	0x00000001
        /*0b70*/ 	.word	0x00000001


	//----- nvinfo : EIATTR_CRS_STACK_SIZE
	.align		4
.L_51:
        /*0b74*/ 	.byte	0x04, 0x1e
        /*0b76*/ 	.short	(.L_53 - .L_52)
.L_52:
        /*0b78*/ 	.word	0x00000000


	//----- nvinfo : EIATTR_CBANK_PARAM_SIZE
	.align		4
.L_53:
        /*0b7c*/ 	.byte	0x03, 0x19
        /*0b7e*/ 	.short	0x0800


	//----- nvinfo : EIATTR_PARAM_CBANK
	.align		4
        /*0b80*/ 	.byte	0x04, 0x0a
        /*0b82*/ 	.short	(.L_55 - .L_54)
	.align		4
.L_54:
        /*0b84*/ 	.word	index@(.nv.constant0._ZN7cutlass13device_kernelINS_4gemm6kernel13GemmUniversalIN4cute5tupleIJiiiiEEENS1_10collective13CollectiveMmaINS1_35MainloopSm100TmaUmmaWarpSpecializedILi17ELi2ELi4ENS5_IJNS4_1CILi1EEESB_SB_EEEEENS5_IJNSA_ILi64EEENSA_ILi128EEESE_EEENS_12float_e5m2_tENS5_IJlSB_lEEESH_SI_NS4_8TiledMMAINS4_8MMA_AtomIJNS4_10MMA_TraitsINS4_19SM100_MMA_F8F6F4_SSEJSH_SH_fSE_SF_NS4_17integral_constantINS4_4UMMA5MajorELSP_0EEESQ_NSN_INSO_7ScaleInELSR_0EEESS_EEEEEENS4_6LayoutISC_NS5_IJNSA_ILi0EEESW_SW_EEEEENS5_IJNS4_10UnderscoreESZ_SZ_EEEEENS4_13SM90_TMA_LOADENS4_14ComposedLayoutINS4_7SwizzleILi2ELi4ELi3EEENS4_18smem_ptr_flag_bitsILi8EEENSV_INS5_IJNSA_ILi8EEESE_EEENS5_IJSE_SB_EEEEEEEvNS4_8identityES12_S1C_vS1D_EENS_8epilogue10collective18CollectiveEpilogueINS1F_23Sm100TmaWarpSpecializedILi2ELi2ELi32ELb0ELb0EEEJSG_NS5_IJNSV_ISE_SB_EES1K_EEESH_SI_SH_SI_NS1F_6fusion15FusionCallbacksIS1J_NS1M_17LinearCombinationISH_fSH_fLNS_15FloatRoundStyleE2EEESG_S1L_JEEENS4_5SM1004TMEM4LOAD26SM100_TMEM_LOAD_16dp32b32xES12_S1C_NS4_39AutoVectorizingCopyWithAssumedAlignmentILi128EEENS4_14SM90_TMA_STOREES1C_S1X_S1X_EEEvvEEEEvNT_6ParamsE)
        /*0b88*/ 	.short	0x0380
        /*0b8a*/ 	.short	0x0800


	//----- nvinfo : EIATTR_SW_WAR
	.align		4
.L_55:
        /*0b8c*/ 	.byte	0x04, 0x36
        /*0b8e*/ 	.short	(.L_57 - .L_56)
.L_56:
        /*0b90*/ 	.word	0x00000008
.L_57:


//--------------------- .nv.callgraph             --------------------------
	.section	.nv.callgraph,"",@"SHT_CUDA_CALLGRAPH"
	.align	4
	.sectionentsize	8
	.align		4
        /*0000*/ 	.word	0x00000000
	.align		4
        /*0004*/ 	.word	0xffffffff
	.align		4
        /*0008*/ 	.word	index@(_ZN7cutlass13device_kernelINS_4gemm6kernel13GemmUniversalIN4cute5tupleIJiiiiEEENS1_10collective13CollectiveMmaINS1_35MainloopSm100TmaUmmaWarpSpecializedILi17ELi2ELi4ENS5_IJNS4_1CILi1EEESB_SB_EEEEENS5_IJNSA_ILi64EEENSA_ILi128EEESE_EEENS_12float_e5m2_tENS5_IJlSB_lEEESH_SI_NS4_8TiledMMAINS4_8MMA_AtomIJNS4_10MMA_TraitsINS4_19SM100_MMA_F8F6F4_SSEJSH_SH_fSE_SF_NS4_17integral_constantINS4_4UMMA5MajorELSP_0EEESQ_NSN_INSO_7ScaleInELSR_0EEESS_EEEEEENS4_6LayoutISC_NS5_IJNSA_ILi0EEESW_SW_EEEEENS5_IJNS4_10UnderscoreESZ_SZ_EEEEENS4_13SM90_TMA_LOADENS4_14ComposedLayoutINS4_7SwizzleILi2ELi4ELi3EEENS4_18smem_ptr_flag_bitsILi8EEENSV_INS5_IJNSA_ILi8EEESE_EEENS5_IJSE_SB_EEEEEEEvNS4_8identityES12_S1C_vS1D_EENS_8epilogue10collective18CollectiveEpilogueINS1F_23Sm100TmaWarpSpecializedILi2ELi2ELi32ELb0ELb0EEEJSG_NS5_IJNSV_ISE_SB_EES1K_EEESH_SI_SH_SI_NS1F_6fusion15FusionCallbacksIS1J_NS1M_17LinearCombinationISH_fSH_fLNS_15FloatRoundStyleE2EEESG_S1L_JEEENS4_5SM1004TMEM4LOAD26SM100_TMEM_LOAD_16dp32b32xES12_S1C_NS4_39AutoVectorizingCopyWithAssumedAlignmentILi128EEENS4_14SM90_TMA_STOREES1C_S1X_S1X_EEEvvEEEEvNT_6ParamsE)
	.align		4
        /*000c*/ 	.word	index@(__assertfail)
	.align		4
        /*0010*/ 	.word	0x00000000
	.align		4
        /*0014*/ 	.word	0xfffffffe
	.align		4
        /*0018*/ 	.word	0x00000000
	.align		4
        /*001c*/ 	.word	0xfffffffd
	.align		4
        /*0020*/ 	.word	0x00000000
	.align		4
        /*0024*/ 	.word	0xfffffffc


//--------------------- .nv.constant4             --------------------------
	.section	.nv.constant4,"a",@progbits
	.align	8
	.align		8
.nv.constant4:
        /*0000*/ 	.dword	__assertfail
	.align		8
        /*0008*/ 	.dword	__unnamed_1
	.align		8
        /*0010*/ 	.dword	__unnamed_2
	.align		8
        /*0018*/ 	.dword	_ZN39_INTERNAL_e5a34548_4_k_cu_18fba512_88174cuda3std3__45__cpo5beginE
	.align		8
        /*0020*/ 	.dword	_ZN39_INTERNAL_e5a34548_4_k_cu_18fba512_88174cuda3std3__45__cpo3endE
	.align		8
        /*0028*/ 	.dword	_ZN39_INTERNAL_e5a34548_4_k_cu_18fba512_88174cuda3std3__45__cpo6cbeginE
	.align		8
        /*0030*/ 	.dword	_ZN39_INTERNAL_e5a34548_4_k_cu_18fba512_88174cuda3std3__45__cpo4cendE
	.align		8
        /*0038*/ 	.dword	_ZN39_INTERNAL_e5a34548_4_k_cu_18fba512_88174cuda3std3__441_GLOBAL__N__e5a34548_4_k_cu_18fba512_88176ignoreE
	.align		8
        /*0040*/ 	.dword	_ZN39_INTERNAL_e5a34548_4_k_cu_18fba512_88174cuda3std3__419piecewise_constructE
	.align		8
        /*0048*/ 	.dword	_ZN39_INTERNAL_e5a34548_4_k_cu_18fba512_88174cuda3std3__48in_placeE
	.align		8
        /*0050*/ 	.dword	_ZN39_INTERNAL_e5a34548_4_k_cu_18fba512_88174cuda3std6ranges3__45__cpo4swapE
	.align		8
        /*0058*/ 	.dword	_ZN39_INTERNAL_e5a34548_4_k_cu_18fba512_88174cuda3std6ranges3__45__cpo9iter_moveE
	.align		8
        /*0060*/ 	.dword	_ZN39_INTERNAL_e5a34548_4_k_cu_18fba512_88174cute7productE
	.align		8
        /*0068*/ 	.dword	_ZN39_INTERNAL_e5a34548_4_k_cu_18fba512_88174cute1_E
	.align		8
        /*0070*/ 	.dword	$str$25
	.align		8
        /*0078*/ 	.dword	$str$26
	.align		8
        /*0080*/ 	.dword	$str$27
	.align		8
        /*0088*/ 	.dword	$str$28


//--------------------- .text._ZN7cutlass13device_kernelINS_4gemm6kernel13GemmUniversalIN4cute5tupleIJiiiiEEENS1_10collective13CollectiveMmaINS1_35MainloopSm100TmaUmmaWarpSpecializedILi17ELi2ELi4ENS5_IJNS4_1CILi1EEESB_SB_EEEEENS5_IJNSA_ILi64EEENSA_ILi128EEESE_EEENS_12float_e5m2_tENS5_IJlSB_lEEESH_SI_NS4_8TiledMMAINS4_8MMA_AtomIJNS4_10MMA_TraitsINS4_19SM100_MMA_F8F6F4_SSEJSH_SH_fSE_SF_NS4_17integral_constantINS4_4UMMA5MajorELSP_0EEESQ_NSN_INSO_7ScaleInELSR_0EEESS_EEEEEENS4_6LayoutISC_NS5_IJNSA_ILi0EEESW_SW_EEEEENS5_IJNS4_10UnderscoreESZ_SZ_EEEEENS4_13SM90_TMA_LOADENS4_14ComposedLayoutINS4_7SwizzleILi2ELi4ELi3EEENS4_18smem_ptr_flag_bitsILi8EEENSV_INS5_IJNSA_ILi8EEESE_EEENS5_IJSE_SB_EEEEEEEvNS4_8identityES12_S1C_vS1D_EENS_8epilogue10collective18CollectiveEpilogueINS1F_23Sm100TmaWarpSpecializedILi2ELi2ELi32ELb0ELb0EEEJSG_NS5_IJNSV_ISE_SB_EES1K_EEESH_SI_SH_SI_NS1F_6fusion15FusionCallbacksIS1J_NS1M_17LinearCombinationISH_fSH_fLNS_15FloatRoundStyleE2EEESG_S1L_JEEENS4_5SM1004TMEM4LOAD26SM100_TMEM_LOAD_16dp32b32xES12_S1C_NS4_39AutoVectorizingCopyWithAssumedAlignmentILi128EEENS4_14SM90_TMA_STOREES1C_S1X_S1X_EEEvvEEEEvNT_6ParamsE --------------------------
	.section	.text._ZN7cutlass13device_kernelINS_4gemm6kernel13GemmUniversalIN4cute5tupleIJiiiiEEENS1_10collective13CollectiveMmaINS1_35MainloopSm100TmaUmmaWarpSpecializedILi17ELi2ELi4ENS5_IJNS4_1CILi1EEESB_SB_EEEEENS5_IJNSA_ILi64EEENSA_ILi128EEESE_EEENS_12float_e5m2_tENS5_IJlSB_lEEESH_SI_NS4_8TiledMMAINS4_8MMA_AtomIJNS4_10MMA_TraitsINS4_19SM100_MMA_F8F6F4_SSEJSH_SH_fSE_SF_NS4_17integral_constantINS4_4UMMA5MajorELSP_0EEESQ_NSN_INSO_7ScaleInELSR_0EEESS_EEEEEENS4_6LayoutISC_NS5_IJNSA_ILi0EEESW_SW_EEEEENS5_IJNS4_10UnderscoreESZ_SZ_EEEEENS4_13SM90_TMA_LOADENS4_14ComposedLayoutINS4_7SwizzleILi2ELi4ELi3EEENS4_18smem_ptr_flag_bitsILi8EEENSV_INS5_IJNSA_ILi8EEESE_EEENS5_IJSE_SB_EEEEEEEvNS4_8identityES12_S1C_vS1D_EENS_8epilogue10collective18CollectiveEpilogueINS1F_23Sm100TmaWarpSpecializedILi2ELi2ELi32ELb0ELb0EEEJSG_NS5_IJNSV_ISE_SB_EES1K_EEESH_SI_SH_SI_NS1F_6fusion15FusionCallbacksIS1J_NS1M_17LinearCombinationISH_fSH_fLNS_15FloatRoundStyleE2EEESG_S1L_JEEENS4_5SM1004TMEM4LOAD26SM100_TMEM_LOAD_16dp32b32xES12_S1C_NS4_39AutoVectorizingCopyWithAssumedAlignmentILi128EEENS4_14SM90_TMA_STOREES1C_S1X_S1X_EEEvvEEEEvNT_6ParamsE,"ax",@progbits
	.align	128
.text._ZN7cutlass13device_kernelINS_4gemm6kernel13GemmUniversalIN4cute5tupleIJiiiiEEENS1_10collective13CollectiveMmaINS1_35MainloopSm100TmaUmmaWarpSpecializedILi17ELi2ELi4ENS5_IJNS4_1CILi1EEESB_SB_EEEEENS5_IJNSA_ILi64EEENSA_ILi128EEESE_EEENS_12float_e5m2_tENS5_IJlSB_lEEESH_SI_NS4_8TiledMMAINS4_8MMA_AtomIJNS4_10MMA_TraitsINS4_19SM100_MMA_F8F6F4_SSEJSH_SH_fSE_SF_NS4_17integral_constantINS4_4UMMA5MajorELSP_0EEESQ_NSN_INSO_7ScaleInELSR_0EEESS_EEEEEENS4_6LayoutISC_NS5_IJNSA_ILi0EEESW_SW_EEEEENS5_IJNS4_10UnderscoreESZ_SZ_EEEEENS4_13SM90_TMA_LOADENS4_14ComposedLayoutINS4_7SwizzleILi2ELi4ELi3EEENS4_18smem_ptr_flag_bitsILi8EEENSV_INS5_IJNSA_ILi8EEESE_EEENS5_IJSE_SB_EEEEEEEvNS4_8identityES12_S1C_vS1D_EENS_8epilogue10collective18CollectiveEpilogueINS1F_23Sm100TmaWarpSpecializedILi2ELi2ELi32ELb0ELb0EEEJSG_NS5_IJNSV_ISE_SB_EES1K_EEESH_SI_SH_SI_NS1F_6fusion15FusionCallbacksIS1J_NS1M_17LinearCombinationISH_fSH_fLNS_15FloatRoundStyleE2EEESG_S1L_JEEENS4_5SM1004TMEM4LOAD26SM100_TMEM_LOAD_16dp32b32xES12_S1C_NS4_39AutoVectorizingCopyWithAssumedAlignmentILi128EEENS4_14SM90_TMA_STOREES1C_S1X_S1X_EEEvvEEEEvNT_6ParamsE:
        .type           _ZN7cutlass13device_kernelINS_4gemm6kernel13GemmUniversalIN4cute5tupleIJiiiiEEENS1_10collective13CollectiveMmaINS1_35MainloopSm100TmaUmmaWarpSpecializedILi17ELi2ELi4ENS5_IJNS4_1CILi1EEESB_SB_EEEEENS5_IJNSA_ILi64EEENSA_ILi128EEESE_EEENS_12float_e5m2_tENS5_IJlSB_lEEESH_SI_NS4_8TiledMMAINS4_8MMA_AtomIJNS4_10MMA_TraitsINS4_19SM100_MMA_F8F6F4_SSEJSH_SH_fSE_SF_NS4_17integral_constantINS4_4UMMA5MajorELSP_0EEESQ_NSN_INSO_7ScaleInELSR_0EEESS_EEEEEENS4_6LayoutISC_NS5_IJNSA_ILi0EEESW_SW_EEEEENS5_IJNS4_10UnderscoreESZ_SZ_EEEEENS4_13SM90_TMA_LOADENS4_14ComposedLayoutINS4_7SwizzleILi2ELi4ELi3EEENS4_18smem_ptr_flag_bitsILi8EEENSV_INS5_IJNSA_ILi8EEESE_EEENS5_IJSE_SB_EEEEEEEvNS4_8identityES12_S1C_vS1D_EENS_8epilogue10collective18CollectiveEpilogueINS1F_23Sm100TmaWarpSpecializedILi2ELi2ELi32ELb0ELb0EEEJSG_NS5_IJNSV_ISE_SB_EES1K_EEESH_SI_SH_SI_NS1F_6fusion15FusionCallbacksIS1J_NS1M_17LinearCombinationISH_fSH_fLNS_15FloatRoundStyleE2EEESG_S1L_JEEENS4_5SM1004TMEM4LOAD26SM100_TMEM_LOAD_16dp32b32xES12_S1C_NS4_39AutoVectorizingCopyWithAssumedAlignmentILi128EEENS4_14SM90_TMA_STOREES1C_S1X_S1X_EEEvvEEEEvNT_6ParamsE,@function
        .size           _ZN7cutlass13device_kernelINS_4gemm6kernel13GemmUniversalIN4cute5tupleIJiiiiEEENS1_10collective13CollectiveMmaINS1_35MainloopSm100TmaUmmaWarpSpecializedILi17ELi2ELi4ENS5_IJNS4_1CILi1EEESB_SB_EEEEENS5_IJNSA_ILi64EEENSA_ILi128EEESE_EEENS_12float_e5m2_tENS5_IJlSB_lEEESH_SI_NS4_8TiledMMAINS4_8MMA_AtomIJNS4_10MMA_TraitsINS4_19SM100_MMA_F8F6F4_SSEJSH_SH_fSE_SF_NS4_17integral_constantINS4_4UMMA5MajorELSP_0EEESQ_NSN_INSO_7ScaleInELSR_0EEESS_EEEEEENS4_6LayoutISC_NS5_IJNSA_ILi0EEESW_SW_EEEEENS5_IJNS4_10UnderscoreESZ_SZ_EEEEENS4_13SM90_TMA_LOADENS4_14ComposedLayoutINS4_7SwizzleILi2ELi4ELi3EEENS4_18smem_ptr_flag_bitsILi8EEENSV_INS5_IJNSA_ILi8EEESE_EEENS5_IJSE_SB_EEEEEEEvNS4_8identityES12_S1C_vS1D_EENS_8epilogue10collective18CollectiveEpilogueINS1F_23Sm100TmaWarpSpecializedILi2ELi2ELi32ELb0ELb0EEEJSG_NS5_IJNSV_ISE_SB_EES1K_EEESH_SI_SH_SI_NS1F_6fusion15FusionCallbacksIS1J_NS1M_17LinearCombinationISH_fSH_fLNS_15FloatRoundStyleE2EEESG_S1L_JEEENS4_5SM1004TMEM4LOAD26SM100_TMEM_LOAD_16dp32b32xES12_S1C_NS4_39AutoVectorizingCopyWithAssumedAlignmentILi128EEENS4_14SM90_TMA_STOREES1C_S1X_S1X_EEEvvEEEEvNT_6ParamsE,(.L_x_182 - _ZN7cutlass13device_kernelINS_4gemm6kernel13GemmUniversalIN4cute5tupleIJiiiiEEENS1_10collective13CollectiveMmaINS1_35MainloopSm100TmaUmmaWarpSpecializedILi17ELi2ELi4ENS5_IJNS4_1CILi1EEESB_SB_EEEEENS5_IJNSA_ILi64EEENSA_ILi128EEESE_EEENS_12float_e5m2_tENS5_IJlSB_lEEESH_SI_NS4_8TiledMMAINS4_8MMA_AtomIJNS4_10MMA_TraitsINS4_19SM100_MMA_F8F6F4_SSEJSH_SH_fSE_SF_NS4_17integral_constantINS4_4UMMA5MajorELSP_0EEESQ_NSN_INSO_7ScaleInELSR_0EEESS_EEEEEENS4_6LayoutISC_NS5_IJNSA_ILi0EEESW_SW_EEEEENS5_IJNS4_10UnderscoreESZ_SZ_EEEEENS4_13SM90_TMA_LOADENS4_14ComposedLayoutINS4_7SwizzleILi2ELi4ELi3EEENS4_18smem_ptr_flag_bitsILi8EEENSV_INS5_IJNSA_ILi8EEESE_EEENS5_IJSE_SB_EEEEEEEvNS4_8identityES12_S1C_vS1D_EENS_8epilogue10collective18CollectiveEpilogueINS1F_23Sm100TmaWarpSpecializedILi2ELi2ELi32ELb0ELb0EEEJSG_NS5_IJNSV_ISE_SB_EES1K_EEESH_SI_SH_SI_NS1F_6fusion15FusionCallbacksIS1J_NS1M_17LinearCombinationISH_fSH_fLNS_15FloatRoundStyleE2EEESG_S1L_JEEENS4_5SM1004TMEM4LOAD26SM100_TMEM_LOAD_16dp32b32xES12_S1C_NS4_39AutoVectorizingCopyWithAssumedAlignmentILi128EEENS4_14SM90_TMA_STOREES1C_S1X_S1X_EEEvvEEEEvNT_6ParamsE)
        .other          _ZN7cutlass13device_kernelINS_4gemm6kernel13GemmUniversalIN4cute5tupleIJiiiiEEENS1_10collective13CollectiveMmaINS1_35MainloopSm100TmaUmmaWarpSpecializedILi17ELi2ELi4ENS5_IJNS4_1CILi1EEESB_SB_EEEEENS5_IJNSA_ILi64EEENSA_ILi128EEESE_EEENS_12float_e5m2_tENS5_IJlSB_lEEESH_SI_NS4_8TiledMMAINS4_8MMA_AtomIJNS4_10MMA_TraitsINS4_19SM100_MMA_F8F6F4_SSEJSH_SH_fSE_SF_NS4_17integral_constantINS4_4UMMA5MajorELSP_0EEESQ_NSN_INSO_7ScaleInELSR_0EEESS_EEEEEENS4_6LayoutISC_NS5_IJNSA_ILi0EEESW_SW_EEEEENS5_IJNS4_10UnderscoreESZ_SZ_EEEEENS4_13SM90_TMA_LOADENS4_14ComposedLayoutINS4_7SwizzleILi2ELi4ELi3EEENS4_18smem_ptr_flag_bitsILi8EEENSV_INS5_IJNSA_ILi8EEESE_EEENS5_IJSE_SB_EEEEEEEvNS4_8identityES12_S1C_vS1D_EENS_8epilogue10collective18CollectiveEpilogueINS1F_23Sm100TmaWarpSpecializedILi2ELi2ELi32ELb0ELb0EEEJSG_NS5_IJNSV_ISE_SB_EES1K_EEESH_SI_SH_SI_NS1F_6fusion15FusionCallbacksIS1J_NS1M_17LinearCombinationISH_fSH_fLNS_15FloatRoundStyleE2EEESG_S1L_JEEENS4_5SM1004TMEM4LOAD26SM100_TMEM_LOAD_16dp32b32xES12_S1C_NS4_39AutoVectorizingCopyWithAssumedAlignmentILi128EEENS4_14SM90_TMA_STOREES1C_S1X_S1X_EEEvvEEEEvNT_6ParamsE,@"STO_CUDA_ENTRY STV_DEFAULT"
_ZN7cutlass13device_kernelINS_4gemm6kernel13GemmUniversalIN4cute5tupleIJiiiiEEENS1_10collective13CollectiveMmaINS1_35MainloopSm100TmaUmmaWarpSpecializedILi17ELi2ELi4ENS5_IJNS4_1CILi1EEESB_SB_EEEEENS5_IJNSA_ILi64EEENSA_ILi128EEESE_EEENS_12float_e5m2_tENS5_IJlSB_lEEESH_SI_NS4_8TiledMMAINS4_8MMA_AtomIJNS4_10MMA_TraitsINS4_19SM100_MMA_F8F6F4_SSEJSH_SH_fSE_SF_NS4_17integral_constantINS4_4UMMA5MajorELSP_0EEESQ_NSN_INSO_7ScaleInELSR_0EEESS_EEEEEENS4_6LayoutISC_NS5_IJNSA_ILi0EEESW_SW_EEEEENS5_IJNS4_10UnderscoreESZ_SZ_EEEEENS4_13SM90_TMA_LOADENS4_14ComposedLayoutINS4_7SwizzleILi2ELi4ELi3EEENS4_18smem_ptr_flag_bitsILi8EEENSV_INS5_IJNSA_ILi8EEESE_EEENS5_IJSE_SB_EEEEEEEvNS4_8identityES12_S1C_vS1D_EENS_8epilogue10collective18CollectiveEpilogueINS1F_23Sm100TmaWarpSpecializedILi2ELi2ELi32ELb0ELb0EEEJSG_NS5_IJNSV_ISE_SB_EES1K_EEESH_SI_SH_SI_NS1F_6fusion15FusionCallbacksIS1J_NS1M_17LinearCombinationISH_fSH_fLNS_15FloatRoundStyleE2EEESG_S1L_JEEENS4_5SM1004TMEM4LOAD26SM100_TMEM_LOAD_16dp32b32xES12_S1C_NS4_39AutoVectorizingCopyWithAssumedAlignmentILi128EEENS4_14SM90_TMA_STOREES1C_S1X_S1X_EEEvvEEEEvNT_6ParamsE:
[----:B------:R-:W1:Y:S01]  /*0000*/  LDC R1, c[0x0][0x37c] ;  /* 0x0000df00ff017b82 */ /* 0x000e620000000800 */
[----:B------:R-:W2:Y:S01]  /*0010*/  S2R R108, SR_TID.X ;  /* 0x00000000006c7919 */ /* 0x000ea20000002100 */
[----:B------:R-:W3:Y:S01]  /*0020*/  LDCU.64 UR4, c[0x0][0x890] ;  /* 0x00011200ff0477ac */ /* 0x000ee20008000a00 */
[----:B------:R-:W-:Y:S02]  /*0030*/  PRMT R95, RZ, 0x7610, R95 ;  /* 0x00007610ff5f7816 */ /* 0x000fe4000000005f */
[----:B------:R-:W-:Y:S01]  /*0040*/  ELECT P5, URZ, PT ;  /* 0x0000000000ff782f */ /* 0x000fe200038a0000 */
[----:B------:R-:W4:Y:S01]  /*0050*/  LDCU.64 UR46, c[0x0][0x358] ;  /* 0x00006b00ff2e77ac */ /* 0x000f220008000a00 */
[----:B---3--:R-:W-:-:S04]  /*0060*/  UISETP.NE.U32.AND UP0, UPT, UR4, URZ, UPT ;  /* 0x000000ff0400728c */ /* 0x008fc8000bf05070 */
[----:B------:R-:W-:Y:S01]  /*0070*/  UISETP.NE.AND.EX UP0, UPT, UR5, URZ, UPT, UP0 ;  /* 0x000000ff0500728c */ /* 0x000fe2000bf05300 */
[----:B--2---:R-:W-:-:S05]  /*0080*/  SHF.R.U32.HI R101, RZ, 0x5, R108 ;  /* 0x00000005ff657819 */ /* 0x004fca000001166c */
[----:B------:R-:W2:Y:S02]  /*0090*/  SHFL.IDX PT, R0, R101, RZ, 0x1f ;  /* 0x00001fff65007589 */ /* 0x000ea400000e0000 */
[----:B--2---:R-:W-:Y:S01]  /*00a0*/  R2UR UR8, R0 ;  /* 0x00000000000872ca */ /* 0x004fe200000e0000 */
[----:B-1--4-:R-:W-:-:S14]  /*00b0*/  BRA.U UP0, `(.L_x_0) ;  /* 0x00000001002c7547 */ /* 0x012fdc000b800000 */
[----:B------:R-:W1:Y:S02]  /*00c0*/  LDCU.64 UR6, c[0x0][0x888] ;  /* 0x00011100ff0677ac */ /* 0x000e640008000a00 */
[----:B-1----:R-:W-:-:S04]  /*00d0*/  UISETP.NE.U32.AND UP0, UPT, UR6, URZ, UPT ;  /* 0x000000ff0600728c */ /* 0x002fc8000bf05070 */
[----:B------:R-:W-:-:S09]  /*00e0*/  UISETP.NE.AND.EX UP0, UPT, UR7, URZ, UPT, UP0 ;  /* 0x000000ff0700728c */ /* 0x000fd2000bf05300 */
[----:B------:R-:W-:Y:S05]  /*00f0*/  BRA.U !UP0, `(.L_x_1) ;  /* 0x0000000108107547 */ /* 0x000fea000b800000 */
[----:B------:R-:W1:Y:S02]  /*0100*/  LDC.64 R2, c[0x0][0x888] ;  /* 0x00022200ff027b82 */ /* 0x000e640000000a00 */
[----:B-1----:R1:W5:Y:S01]  /*0110*/  LDG.E R49, desc[UR46][R2.64] ;  /* 0x0000002e02317981 */ /* 0x002362000c1e1900 */
[----:B------:R-:W-:Y:S01]  /*0120*/  HFMA2 R95, -RZ, RZ, 0, 5.9604644775390625e-08 ;  /* 0x00000001ff5f7431 */ /* 0x000fe200000001ff */
[----:B------:R-:W-:Y:S05]  /*0130*/  BRA `(.L_x_0) ;  /* 0x00000000000c7947 */ /* 0x000fea0003800000 */
.L_x_1:
[----:B------:R-:W1:Y:S01]  /*0140*/  LDCU UR6, c[0x0][0x880] ;  /* 0x00011000ff0677ac */ /* 0x000e620008000800 */
[----:B------:R-:W-:Y:S01]  /*0150*/  HFMA2 R95, -RZ, RZ, 0, 5.9604644775390625e-08 ;  /* 0x00000001ff5f7431 */ /* 0x000fe200000001ff */
[----:B-1----:R-:W-:-:S07]  /*0160*/  MOV R49, UR6 ;  /* 0x0000000600317c02 */ /* 0x002fce0008000f00 */
.L_x_0:
[----:B------:R-:W2:Y:S02]  /*0170*/  LDCU.64 UR6, c[0x0][0x8b0] ;  /* 0x00011600ff0677ac */ /* 0x000ea40008000a00 */
[----:B--2---:R-:W-:-:S04]  /*0180*/  UISETP.NE.U32.AND UP0, UPT, UR6, URZ, UPT ;  /* 0x000000ff0600728c */ /* 0x004fc8000bf05070 */
[----:B------:R-:W-:-:S09]  /*0190*/  UISETP.NE.AND.EX UP0, UPT, UR7, URZ, UPT, UP0 ;  /* 0x000000ff0700728c */ /* 0x000fd2000bf05300 */
[----:B------:R-:W-:Y:S05]  /*01a0*/  BRA.U UP0, `(.L_x_2) ;  /* 0x0000000100247547 */ /* 0x000fea000b800000 */
[----:B------:R-:W2:Y:S02]  /*01b0*/  LDCU.64 UR6, c[0x0][0x8a8] ;  /* 0x00011500ff0677ac */ /* 0x000ea40008000a00 */
[----:B--2---:R-:W-:-:S04]  /*01c0*/  UISETP.NE.U32.AND UP0, UPT, UR6, URZ, UPT ;  /* 0x000000ff0600728c */ /* 0x004fc8000bf05070 */
[----:B------:R-:W-:-:S09]  /*01d0*/  UISETP.NE.AND.EX UP0, UPT, UR7, URZ, UPT, UP0 ;  /* 0x000000ff0700728c */ /* 0x000fd2000bf05300 */
[----:B------:R-:W-:Y:S05]  /*01e0*/  BRA.U !UP0, `(.L_x_3) ;  /* 0x00000001080c7547 */ /* 0x000fea000b800000 */
[----:B-1----:R-:W1:Y:S02]  /*01f0*/  LDC.64 R2, c[0x0][0x8a8] ;  /* 0x00022a00ff027b82 */ /* 0x002e640000000a00 */
[----:B-1----:R2:W5:Y:S01]  /*0200*/  LDG.E R47, desc[UR46][R2.64] ;  /* 0x0000002e022f7981 */ /* 0x002562000c1e1900 */
[----:B------:R-:W-:Y:S05]  /*0210*/  BRA `(.L_x_2) ;  /* 0x0000000000087947 */ /* 0x000fea0003800000 */
.L_x_3:
[----:B------:R-:W2:Y:S02]  /*0220*/  LDCU UR6, c[0x0][0x8a0] ;  /* 0x00011400ff0677ac */ /* 0x000ea40008000800 */
[----:B--2---:R-:W-:Y:S02]  /*0230*/  MOV R47, UR6 ;  /* 0x00000006002f7c02 */ /* 0x004fe40008000f00 */
.L_x_2:
[----:B------:R-:W-:Y:S01]  /*0240*/  IMAD.U32 R0, RZ, RZ, UR8 ;  /* 0x00000008ff007e24 */ /* 0x000fe2000f8e00ff */
[----:B------:R-:W-:Y:S04]  /*0250*/  BSSY.RECONVERGENT B0, `(.L_x_4) ;  /* 0x000000c000007945 */ /* 0x000fe80003800200 */
[C---:B------:R-:W-:Y:S02]  /*0260*/  ISETP.NE.OR P1, PT, R0.reuse, 0x1, !P5 ;  /* 0x000000010000780c */ /* 0x040fe40006f25670 */
[----:B------:R-:W-:-:S11]  /*0270*/  ISETP.NE.OR P0, PT, R0, 0x3, !P5 ;  /* 0x000000030000780c */ /* 0x000fd60006f05670 */
[----:B------:R-:W-:Y:S05]  /*0280*/  @P1 BRA `(.L_x_5) ;  /* 0x0000000000201947 */ /* 0x000fea0003800000 */
[----:B------:R-:W3:Y:S02]  /*0290*/  LDCU.64 UR6, c[0x0][0x348] ;  /* 0x00006900ff0677ac */ /* 0x000ee40008000a00 */
[----:B---3--:R-:W-:Y:S02]  /*02a0*/  UIADD3 UR10, UP1, UPT, UR6, 0x80, URZ ;  /* 0x00000080060a7890 */ /* 0x008fe4000ff3e0ff */
[----:B------:R-:W-:Y:S02]  /*02b0*/  UIADD3 UR6, UP0, UPT, UR6, 0x180, URZ ;  /* 0x0000018006067890 */ /* 0x000fe4000ff1e0ff */
[----:B------:R-:W-:Y:S02]  /*02c0*/  UIADD3.X UR11, UPT, UPT, URZ, UR7, URZ, UP1, !UPT ;  /* 0x00000007ff0b7290 */ /* 0x000fe40008ffe4ff */
[----:B------:R-:W-:-:S07]  /*02d0*/  UIADD3.X UR7, UPT, UPT, URZ, UR7, URZ, UP0, !UPT ;  /* 0x00000007ff077290 */ /* 0x000fce00087fe4ff */
[----:B------:R3:W-:Y:S02]  /*02e0*/  UTMACCTL.PF [UR10] ;  /* 0x000000000a0079b9 */ /* 0x0007e40008040000 */
[----:B------:R3:W-:Y:S02]  /*02f0*/  UTMACCTL.PF [UR6] ;  /* 0x00000000060079b9 */ /* 0x0007e40008040000 */
[----:B---3--:R-:W-:Y:S01]  /*0300*/  NOP ;  /* 0x0000000000007918 */ /* 0x008fe20000000000 */
.L_x_5:
[----:B------:R-:W-:Y:S05]  /*0310*/  BSYNC.RECONVERGENT B0 ;  /* 0x0000000000007941 */ /* 0x000fea0003800200 */
.L_x_4:
[----:B------:R-:W-:Y:S04]  /*0320*/  BSSY.RECONVERGENT B0, `(.L_x_6) ;  /* 0x000000a000007945 */ /* 0x000fe80003800200 */
        /* <DEDUP_REMOVED lines=9> */
.L_x_7:
[----:B------:R-:W-:Y:S05]  /*03c0*/  BSYNC.RECONVERGENT B0 ;  /* 0x0000000000007941 */ /* 0x000fea0003800200 */
.L_x_6:
[----:B------:R-:W3:Y:S01]  /*03d0*/  LDCU.64 UR6, c[0x0][0x888] ;  /* 0x00011100ff0677ac */ /* 0x000ee20008000a00 */
[----:B------:R-:W-:Y:S02]  /*03e0*/  UISETP.EQ.U32.AND UP1, UPT, UR4, URZ, UPT ;  /* 0x000000ff0400728c */ /* 0x000fe4000bf22070 */
[----:B------:R-:W-:Y:S02]  /*03f0*/  UPLOP3.LUT UP2, UPT, UPT, UPT, UPT, 0x80, 0x8 ;  /* 0x000000000008789c */ /* 0x000fe40003f4f070 */
[----:B---3--:R-:W-:-:S04]  /*0400*/  UISETP.NE.U32.AND UP0, UPT, UR6, URZ, UPT ;  /* 0x000000ff0600728c */ /* 0x008fc8000bf05070 */
[----:B------:R-:W-:-:S04]  /*0410*/  UISETP.NE.AND.EX UP0, UPT, UR7, URZ, UPT, UP0 ;  /* 0x000000ff0700728c */ /* 0x000fc8000bf05300 */
[----:B------:R-:W-:-:S04]  /*0420*/  UISETP.EQ.OR.EX UP3, UPT, UR5, URZ, !UP0, UP1 ;  /* 0x000000ff0500728c */ /* 0x000fc8000c762710 */
[----:B------:R-:W-:-:S05]  /*0430*/  UP2UR UR50, UPR, URZ, 0x8 ;  /* 0x00000008ff327883 */ /* 0x000fca0008000000 */
[----:B------:R-:W-:Y:S07]  /*0440*/  BRA.U !UP3, `(.L_x_8) ;  /* 0x000000010b207547 */ /* 0x000fee000b800000 */
[----:B------:R-:W-:Y:S01]  /*0450*/  UISETP.NE.U32.AND UP2, UPT, UR4, URZ, UPT ;  /* 0x000000ff0400728c */ /* 0x000fe2000bf45070 */
[----:B-----5:R-:W-:Y:S01]  /*0460*/  FSETP.NEU.AND P0, PT, R49, RZ, PT ;  /* 0x000000ff3100720b */ /* 0x020fe20003f0d000 */
[----:B------:R-:W-:Y:S02]  /*0470*/  USEL UR4, URZ, 0xffffffff, UP0 ;  /* 0xffffffffff047887 */ /* 0x000fe40008000000 */
[----:B------:R-:W-:-:S10]  /*0480*/  UISETP.NE.AND.EX UP2, UPT, UR5, URZ, UPT, UP2 ;  /* 0x000000ff0500728c */ /* 0x000fd4000bf45320 */
[----:B------:R-:W-:Y:S01]  /*0490*/  VOTEU.ANY UP1, P0 ;  /* 0x0000000000ff7886 */ /* 0x000fe20000020100 */
[----:B------:R-:W-:-:S04]  /*04a0*/  @!UP2 USEL UR4, URZ, 0xffffffff, UP1 ;  /* 0xffffffffff04a887 */ /* 0x000fc80008800000 */
[----:B------:R-:W-:-:S04]  /*04b0*/  ULOP3.LUT UR4, UR4, 0x1, URZ, 0xc0, !UPT ;  /* 0x0000000104047892 */ /* 0x000fc8000f8ec0ff */
[----:B------:R-:W-:-:S11]  /*04c0*/  UISETP.NE.U32.AND UP2, UPT, UR4, 0x1, UPT ;  /* 0x000000010400788c */ /* 0x000fd6000bf45070 */
.L_x_8:
[----:B-12---:R-:W1:Y:S01]  /*04d0*/  SHFL.IDX PT, R2, R101, RZ, 0x1f ;  /* 0x00001fff65027589 */ /* 0x006e6200000e0000 */
[----:B------:R-:W-:-:S04]  /*04e0*/  UISETP.NE.AND UP1, UPT, UR8, 0x2, UPT ;  /* 0x000000020800788c */ /* 0x000fc8000bf25270 */
[----:B------:R-:W-:Y:S01]  /*04f0*/  USEL UR6, URZ, 0x1, UP1 ;  /* 0x00000001ff067887 */ /* 0x000fe20008800000 */
[----:B-1----:R-:W-:-:S13]  /*0500*/  ISETP.NE.AND P0, PT, R2, RZ, PT ;  /* 0x000000ff0200720c */ /* 0x002fda0003f05270 */
[----:B------:R-:W-:Y:S05]  /*0510*/  @P0 BRA `(.L_x_9) ;  /* 0x0000000000bc0947 */ /* 0x000fea0003800000 */
[----:B------:R-:W-:Y:S01]  /*0520*/  ELECT P0, URZ, PT ;  /* 0x0000000000ff782f */ /* 0x000fe20003800000 */
[----:B------:R-:W-:-:S12]  /*0530*/  BSSY.RECONVERGENT B0, `(.L_x_9) ;  /* 0x000002d000007945 */ /* 0x000fd80003800200 */
[----:B------:R-:W-:Y:S05]  /*0540*/  @!P0 BRA `(.L_x_10) ;  /* 0x0000000000ac8947 */ /* 0x000fea0003800000 */
[----:B------:R-:W1:Y:S01]  /*0550*/  S2UR UR5, SR_CgaCtaId ;  /* 0x00000000000579c3 */ /* 0x000e620000008800 */
[----:B------:R-:W-:Y:S01]  /*0560*/  UMOV UR7, 0x400 ;  /* 0x0000040000077882 */ /* 0x000fe20000000000 */
[----:B------:R-:W-:Y:S02]  /*0570*/  UMOV UR4, 0x1 ;  /* 0x0000000100047882 */ /* 0x000fe40000000000 */
[----:B------:R-:W-:-:S04]  /*0580*/  UIADD3 UR10, UPT, UPT, -UR4, 0x100000, URZ ;  /* 0x00100000040a7890 */ /* 0x000fc8000fffe1ff */
[----:B------:R-:W-:Y:S02]  /*0590*/  USHF.L.U32 UR11, UR10, 0xb, URZ ;  /* 0x0000000b0a0b7899 */ /* 0x000fe400080006ff */
[----:B------:R-:W-:Y:S02]  /*05a0*/  USHF.L.U32 UR10, UR10, 0x1, URZ ;  /* 0x000000010a0a7899 */ /* 0x000fe400080006ff */
[----:B-1----:R-:W-:Y:S01]  /*05b0*/  ULEA UR5, UR5, UR7, 0x18 ;  /* 0x0000000705057291 */ /* 0x002fe2000f8ec0ff */
[----:B------:R-:W1:Y:S11]  /*05c0*/  FENCE.VIEW.ASYNC.S ;  /* 0x00000000000073c6 */ /* 0x000e760000000000 */
[----:B-1----:R1:W2:Y:S01]  /*05d0*/  SYNCS.EXCH.64 URZ, [UR5], UR10 ;  /* 0x0000000a05ff75b2 */ /* 0x0022a20008000100 */
[----:B------:R1:W3:Y:S01]  /*05e0*/  SYNCS.EXCH.64 URZ, [UR5+0x88], UR10 ;  /* 0x0000880a05ff75b2 */ /* 0x0002e20008000100 */
[----:B------:R1:W4:Y:S01]  /*05f0*/  SYNCS.EXCH.64 URZ, [UR5+0x8], UR10 ;  /* 0x0000080a05ff75b2 */ /* 0x0003220008000100 */
[----:B------:R1:W1:Y:S01]  /*0600*/  SYNCS.EXCH.64 URZ, [UR5+0x90], UR10 ;  /* 0x0000900a05ff75b2 */ /* 0x0002620008000100 */
        /* <DEDUP_REMOVED lines=30> */
[----:B--234-:R-:W-:Y:S01]  /*07f0*/  NOP ;  /* 0x0000000000007918 */ /* 0x01cfe20000000000 */
.L_x_10:
[----:B-1----:R-:W-:Y:S05]  /*0800*/  BSYNC.RECONVERGENT B0 ;  /* 0x0000000000007941 */ /* 0x002fea0003800200 */
.L_x_9:
[----:B------:R-:W1:Y:S01]  /*0810*/  SHFL.IDX PT, R2, R101, RZ, 0x1f ;  /* 0x00001fff65027589 */ /* 0x000e6200000e0000 */
[----:B------:R-:W-:Y:S01]  /*0820*/  NOP ;  /* 0x0000000000007918 */ /* 0x000fe20000000000 */
[----:B-1----:R-:W-:-:S13]  /*0830*/  ISETP.NE.AND P0, PT, R2, 0x1, PT ;  /* 0x000000010200780c */ /* 0x002fda0003f05270 */
[----:B------:R-:W-:Y:S05]  /*0840*/  @P0 BRA `(.L_x_11) ;  /* 0x0000000000480947 */ /* 0x000fea0003800000 */
[----:B------:R-:W1:Y:S01]  /*0850*/  S2UR UR7, SR_CgaCtaId ;  /* 0x00000000000779c3 */ /* 0x000e620000008800 */
[----:B------:R-:W-:Y:S01]  /*0860*/  UMOV UR9, 0x400 ;  /* 0x0000040000097882 */ /* 0x000fe20000000000 */
[----:B------:R-:W-:Y:S01]  /*0870*/  UMOV UR5, 0x20 ;  /* 0x0000002000057882 */ /* 0x000fe20000000000 */
[----:B------:R-:W-:Y:S01]  /*0880*/  UMOV UR4, 0x80 ;  /* 0x0000008000047882 */ /* 0x000fe20000000000 */
[----:B------:R-:W-:-:S04]  /*0890*/  UIADD3 UR10, UPT, UPT, -UR5, 0x100000, URZ ;  /* 0x00100000050a7890 */ /* 0x000fc8000fffe1ff */
[----:B------:R-:W-:Y:S02]  /*08a0*/  USHF.L.U32 UR11, UR10, 0xb, URZ ;  /* 0x0000000b0a0b7899 */ /* 0x000fe400080006ff */
[----:B------:R-:W-:Y:S02]  /*08b0*/  USHF.L.U32 UR10, UR10, 0x1, URZ ;  /* 0x000000010a0a7899 */ /* 0x000fe400080006ff */
[----:B------:R-:W-:-:S04]  /*08c0*/  UIADD3 UR4, UPT, UPT, -UR4, 0x100000, URZ ;  /* 0x0010000004047890 */ /* 0x000fc8000fffe1ff */
[----:B------:R-:W-:Y:S02]  /*08d0*/  USHF.L.U32 UR5, UR4, 0xb, URZ ;  /* 0x0000000b04057899 */ /* 0x000fe400080006ff */
[----:B------:R-:W-:Y:S01]  /*08e0*/  USHF.L.U32 UR4, UR4, 0x1, URZ ;  /* 0x0000000104047899 */ /* 0x000fe200080006ff */
[----:B------:R-:W-:Y:S01]  /*08f0*/  ELECT P0, URZ, PT ;  /* 0x0000000000ff782f */ /* 0x000fe20003800000 */
[----:B-1----:R-:W-:Y:S01]  /*0900*/  ULEA UR7, UR7, UR9, 0x18 ;  /* 0x0000000907077291 */ /* 0x002fe2000f8ec0ff */
[----:B------:R-:W1:Y:S11]  /*0910*/  FENCE.VIEW.ASYNC.S ;  /* 0x00000000000073c6 */ /* 0x000e760000000000 */
[----:B-1----:R1:W2:Y:S01]  /*0920*/  SYNCS.EXCH.64 URZ, [UR7+0x110], UR10 ;  /* 0x0001100a07ff75b2 */ /* 0x0022a20008000100 */
[----:B------:R1:W3:Y:S01]  /*0930*/  SYNCS.EXCH.64 URZ, [UR7+0x120], UR4 ;  /* 0x0001200407ff75b2 */ /* 0x0002e20008000100 */
[----:B------:R1:W4:Y:S01]  /*0940*/  SYNCS.EXCH.64 URZ, [UR7+0x118], UR10 ;  /* 0x0001180a07ff75b2 */ /* 0x0003220008000100 */
[----:B------:R1:W1:Y:S01]  /*0950*/  SYNCS.EXCH.64 URZ, [UR7+0x128], UR4 ;  /* 0x0001280407ff75b2 */ /* 0x0002620008000100 */
[----:B------:R-:W-:Y:S01]  /*0960*/  NOP ;  /* 0x0000000000007918 */ /* 0x000fe20000000000 */
.L_x_11:
[----:B------:R-:W2:Y:S01]  /*0970*/  SHFL.IDX PT, R2, R101, RZ, 0x1f ;  /* 0x00001fff65027589 */ /* 0x000ea200000e0000 */
[----:B------:R-:W-:Y:S01]  /*0980*/  NOP ;  /* 0x0000000000007918 */ /* 0x000fe20000000000 */
[----:B--2---:R-:W-:-:S13]  /*0990*/  ISETP.NE.AND P0, PT, R2, 0x3, PT ;  /* 0x000000030200780c */ /* 0x004fda0003f05270 */
[----:B------:R-:W-:Y:S05]  /*09a0*/  @P0 BRA `(.L_x_12) ;  /* 0x0000000000300947 */ /* 0x000fea0003800000 */
[----:B-1----:R-:W1:Y:S01]  /*09b0*/  S2UR UR5, SR_CgaCtaId ;  /* 0x00000000000579c3 */ /* 0x002e620000008800 */
[----:B------:R-:W-:Y:S01]  /*09c0*/  UMOV UR7, 0x400 ;  /* 0x0000040000077882 */ /* 0x000fe20000000000 */
[----:B------:R-:W-:Y:S01]  /*09d0*/  UMOV UR4, 0x20 ;  /* 0x0000002000047882 */ /* 0x000fe20000000000 */
[----:B------:R-:W-:Y:S01]  /*09e0*/  ELECT P0, URZ, PT ;  /* 0x0000000000ff782f */ /* 0x000fe20003800000 */
[----:B------:R-:W-:-:S04]  /*09f0*/  UIADD3 UR10, UPT, UPT, -UR4, 0x100000, URZ ;  /* 0x00100000040a7890 */ /* 0x000fc8000fffe1ff */
[----:B------:R-:W-:Y:S02]  /*0a00*/  USHF.L.U32 UR11, UR10, 0xb, URZ ;  /* 0x0000000b0a0b7899 */ /* 0x000fe400080006ff */
[----:B------:R-:W-:Y:S02]  /*0a10*/  USHF.L.U32 UR10, UR10, 0x1, URZ ;  /* 0x000000010a0a7899 */ /* 0x000fe400080006ff */
[----:B-1----:R-:W-:Y:S01]  /*0a20*/  ULEA UR5, UR5, UR7, 0x18 ;  /* 0x0000000705057291 */ /* 0x002fe2000f8ec0ff */
[----:B------:R-:W1:Y:S11]  /*0a30*/  FENCE.VIEW.ASYNC.S ;  /* 0x00000000000073c6 */ /* 0x000e760000000000 */
[----:B-1----:R2:W1:Y:S01]  /*0a40*/  SYNCS.EXCH.64 URZ, [UR5+0x130], UR10 ;  /* 0x0001300a05ff75b2 */ /* 0x0024620008000100 */
[----:B------:R2:W1:Y:S02]  /*0a50*/  SYNCS.EXCH.64 URZ, [UR5+0x138], UR10 ;  /* 0x0001380a05ff75b2 */ /* 0x0004640008000100 */
[----:B--2---:R-:W-:Y:S01]  /*0a60*/  NOP ;  /* 0x0000000000007918 */ /* 0x004fe20000000000 */
.L_x_12:
[----:B------:R-:W2:Y:S01]  /*0a70*/  SHFL.IDX PT, R2, R101, RZ, 0x1f ;  /* 0x00001fff65027589 */ /* 0x000ea200000e0000 */
[----:B------:R-:W-:Y:S01]  /*0a80*/  NOP ;  /* 0x0000000000007918 */ /* 0x000fe20000000000 */
[----:B--2---:R-:W-:-:S13]  /*0a90*/  ISETP.NE.AND P0, PT, R2, 0x4, PT ;  /* 0x000000040200780c */ /* 0x004fda0003f05270 */
[----:B------:R-:W-:Y:S05]  /*0aa0*/  @P0 BRA `(.L_x_13) ;  /* 0x00000000004c0947 */ /* 0x000fea0003800000 */
[----:B-1----:R-:W1:Y:S01]  /*0ab0*/  S2UR UR5, SR_CgaCtaId ;  /* 0x00000000000579c3 */ /* 0x002e620000008800 */
[----:B------:R-:W-:Y:S01]  /*0ac0*/  UMOV UR9, 0x100 ;  /* 0x0000010000097882 */ /* 0x000fe20000000000 */
[----:B------:R-:W-:Y:S01]  /*0ad0*/  UMOV UR7, 0x400 ;  /* 0x0000040000077882 */ /* 0x000fe20000000000 */
[----:B------:R-:W-:Y:S01]  /*0ae0*/  USEL UR9, UR9, 0xe0, UP2 ;  /* 0x000000e009097887 */ /* 0x000fe20009000000 */
[----:B------:R-:W-:Y:S01]  /*0af0*/  UMOV UR4, 0x1 ;  /* 0x0000000100047882 */ /* 0x000fe20000000000 */
[----:B------:R-:W-:Y:S01]  /*0b00*/  ELECT P0, URZ, PT ;  /* 0x0000000000ff782f */ /* 0x000fe20003800000 */
[----:B------:R-:W-:-:S04]  /*0b10*/  UIADD3 UR10, UPT, UPT, -UR4, 0x100000, URZ ;  /* 0x00100000040a7890 */ /* 0x000fc8000fffe1ff */
[----:B------:R-:W-:Y:S02]  /*0b20*/  USHF.L.U32 UR11, UR10, 0xb, URZ ;  /* 0x0000000b0a0b7899 */ /* 0x000fe400080006ff */
[----:B------:R-:W-:Y:S02]  /*0b30*/  USHF.L.U32 UR10, UR10, 0x1, URZ ;  /* 0x000000010a0a7899 */ /* 0x000fe400080006ff */
[----:B------:R-:W-:-:S04]  /*0b40*/  UIADD3 UR12, UPT, UPT, -UR9, 0x100000, URZ ;  /* 0x00100000090c7890 */ /* 0x000fc8000fffe1ff */
[----:B------:R-:W-:Y:S02]  /*0b50*/  USHF.L.U32 UR13, UR12, 0xb, URZ ;  /* 0x0000000b0c0d7899 */ /* 0x000fe400080006ff */
[----:B------:R-:W-:Y:S02]  /*0b60*/  USHF.L.U32 UR12, UR12, 0x1, URZ ;  /* 0x000000010c0c7899 */ /* 0x000fe400080006ff */
[----:B-1----:R-:W-:Y:S01]  /*0b70*/  ULEA UR5, UR5, UR7, 0x18 ;  /* 0x0000000705057291 */ /* 0x002fe2000f8ec0ff */
[----:B------:R-:W1:Y:S11]  /*0b80*/  FENCE.VIEW.ASYNC.S ;  /* 0x00000000000073c6 */ /* 0x000e760000000000 */
[----:B-1----:R2:W1:Y:S01]  /*0b90*/  SYNCS.EXCH.64 URZ, [UR5+0x140], UR10 ;  /* 0x0001400a05ff75b2 */ /* 0x0024620008000100 */
[----:B------:R2:W1:Y:S01]  /*0ba0*/  SYNCS.EXCH.64 URZ, [UR5+0x150], UR12 ;  /* 0x0001500c05ff75b2 */ /* 0x0004620008000100 */
[----:B------:R2:W1:Y:S01]  /*0bb0*/  SYNCS.EXCH.64 URZ, [UR5+0x148], UR10 ;  /* 0x0001480a05ff75b2 */ /* 0x0004620008000100 */
[----:B------:R2:W1:Y:S02]  /*0bc0*/  SYNCS.EXCH.64 URZ, [UR5+0x158], UR12 ;  /* 0x0001580c05ff75b2 */ /* 0x0004640008000100 */
[----:B--2---:R-:W-:Y:S01]  /*0bd0*/  NOP ;  /* 0x0000000000007918 */ /* 0x004fe20000000000 */
.L_x_13:
[----:B------:R-:W2:Y:S01]  /*0be0*/  SHFL.IDX PT, R2, R101, RZ, 0x1f ;  /* 0x00001fff65027589 */ /* 0x000ea200000e0000 */
[----:B------:R-:W-:Y:S01]  /*0bf0*/  NOP ;  /* 0x0000000000007918 */ /* 0x000fe20000000000 */
[----:B--2---:R-:W-:-:S13]  /*0c00*/  ISETP.NE.AND P0, PT, R2, 0x5, PT ;  /* 0x000000050200780c */ /* 0x004fda0003f05270 */
[----:B------:R-:W-:Y:S05]  /*0c10*/  @P0 BRA `(.L_x_14) ;  /* 0x0000000000580947 */ /* 0x000fea0003800000 */
[----:B-1----:R-:W1:Y:S01]  /*0c20*/  S2UR UR7, SR_CgaCtaId ;  /* 0x00000000000779c3 */ /* 0x002e620000008800 */
        /* <DEDUP_REMOVED lines=12> */
[----:B-1----:R2:W1:Y:S01]  /*0cf0*/  SYNCS.EXCH.64 URZ, [UR7+0x160], UR10 ;  /* 0x0001600a07ff75b2 */ /* 0x0024620008000100 */
[----:B------:R2:W1:Y:S01]  /*0d00*/  SYNCS.EXCH.64 URZ, [UR7+0x180], UR4 ;  /* 0x0001800407ff75b2 */ /* 0x0004620008000100 */
[----:B------:R2:W1:Y:S01]  /*0d10*/  SYNCS.EXCH.64 URZ, [UR7+0x168], UR10 ;  /* 0x0001680a07ff75b2 */ /* 0x0004620008000100 */
[----:B------:R2:W1:Y:S01]  /*0d20*/  SYNCS.EXCH.64 URZ, [UR7+0x188], UR4 ;  /* 0x0001880407ff75b2 */ /* 0x0004620008000100 */
[----:B------:R2:W1:Y:S01]  /*0d30*/  SYNCS.EXCH.64 URZ, [UR7+0x170], UR10 ;  /* 0x0001700a07ff75b2 */ /* 0x0004620008000100 */
[----:B------:R2:W1:Y:S01]  /*0d40*/  SYNCS.EXCH.64 URZ, [UR7+0x190], UR4 ;  /* 0x0001900407ff75b2 */ /* 0x0004620008000100 */
[----:B------:R2:W1:Y:S01]  /*0d50*/  SYNCS.EXCH.64 URZ, [UR7+0x178], UR10 ;  /* 0x0001780a07ff75b2 */ /* 0x0004620008000100 */
[----:B------:R2:W1:Y:S02]  /*0d60*/  SYNCS.EXCH.64 URZ, [UR7+0x198], UR4 ;  /* 0x0001980407ff75b2 */ /* 0x0004640008000100 */
[----:B--2---:R-:W-:Y:S01]  /*0d70*/  NOP ;  /* 0x0000000000007918 */ /* 0x004fe20000000000 */
.L_x_14:
        /* <DEDUP_REMOVED lines=18> */
.L_x_15:
[----:B-1----:R-:W1:Y:S01]  /*0ea0*/  S2UR UR5, SR_CTAID.X ;  /* 0x00000000000579c3 */ /* 0x002e620000002500 */
[----:B------:R-:W-:-:S05]  /*0eb0*/  CS2R.32 R96, SR_CgaSize ;  /* 0x0000000000607805 */ /* 0x000fca0000008a00 */
[----:B------:R-:W-:-:S05]  /*0ec0*/  IMAD R96, R96, -0xa0, RZ ;  /* 0xffffff6060607824 */ /* 0x000fca00078e02ff */
[----:B------:R-:W-:-:S14]  /*0ed0*/  R2UR UR9, R96 ;  /* 0x00000000600972ca */ /* 0x000fdc00000e0000 */
[----:B------:R-:W2:Y:S01]  /*0ee0*/  LDCU UR9, c[0x0][UR9+0x2b0] ;  /* 0x00005600090977ac */ /* 0x000ea20008000800 */
[----:B------:R-:W-:Y:S01]  /*0ef0*/  NOP ;  /* 0x0000000000007918 */ /* 0x000fe20000000000 */
[----:B------:R-:W-:-:S05]  /*0f00*/  CS2R.32 R96, SR_CgaSize ;  /* 0x0000000000607805 */ /* 0x000fca0000008a00 */
[----:B------:R-:W-:-:S05]  /*0f10*/  IMAD R96, R96, -0xa0, RZ ;  /* 0xffffff6060607824 */ /* 0x000fca00078e02ff */
[----:B------:R-:W-:-:S14]  /*0f20*/  R2UR UR7, R96 ;  /* 0x00000000600772ca */ /* 0x000fdc00000e0000 */
[----:B------:R-:W3:Y:S01]  /*0f30*/  LDCU UR7, c[0x0][UR7+0x2b4] ;  /* 0x00005680070777ac */ /* 0x000ee20008000800 */
[----:B------:R-:W4:Y:S08]  /*0f40*/  S2UR UR4, SR_CTAID.Y ;  /* 0x00000000000479c3 */ /* 0x000f300000002600 */
[----:B------:R-:W3:Y:S01]  /*0f50*/  LDC R9, c[0x0][0xb24] ;  /* 0x0002c900ff097b82 */ /* 0x000ee20000000800 */
[----:B-1----:R-:W-:-:S02]  /*0f60*/  I2FP.F32.U32 R4, UR5 ;  /* 0x0000000500047c45 */ /* 0x002fc40008201000 */
[----:B------:R-:W-:-:S05]  /*0f70*/  CS2R.32 R5, SR_CgaSize ;  /* 0x0000000000057805 */ /* 0x000fca0000008a00 */
[----:B------:R-:W-:-:S06]  /*0f80*/  IMAD R5, R5, -0xa0, RZ ;  /* 0xffffff6005057824 */ /* 0x000fcc00078e02ff */
[----:B------:R-:W1:Y:S01]  /*0f90*/  LDC R5, c[0x0][R5+0x2a0] ;  /* 0x0000a80005057b82 */ /* 0x000e620000000800 */
[----:B------:R-:W-:Y:S01]  /*0fa0*/  MOV R21, UR5 ;  /* 0x0000000500157c02 */ /* 0x000fe20008000f00 */
[----:B--2---:R-:W-:Y:S01]  /*0fb0*/  FMUL R4, R4, UR9 ;  /* 0x0000000904047c20 */ /* 0x004fe20008400000 */
[----:B----4-:R-:W-:Y:S02]  /*0fc0*/  I2FP.F32.U32 R2, UR4 ;  /* 0x0000000400027c45 */ /* 0x010fe40008201000 */
[----:B------:R-:W-:-:S05]  /*0fd0*/  CS2R.32 R3, SR_CgaSize ;  /* 0x0000000000037805 */ /* 0x000fca0000008a00 */
[----:B------:R-:W-:-:S06]  /*0fe0*/  IMAD R3, R3, -0xa0, RZ ;  /* 0xffffff6003037824 */ /* 0x000fcc00078e02ff */
[----:B------:R-:W2:Y:S01]  /*0ff0*/  LDC R3, c[0x0][R3+0x2a4] ;  /* 0x0000a90003037b82 */ /* 0x000ea20000000800 */
[----:B------:R-:W4:Y:S01]  /*1000*/  F2I.U32.TRUNC.NTZ R96, R4 ;  /* 0x0000000400607305 */ /* 0x000f22000020f000 */
[----:B------:R-:W-:Y:S01]  /*1010*/  MOV R20, UR4 ;  /* 0x0000000400147c02 */ /* 0x000fe20008000f00 */
[----:B---3--:R-:W-:-:S05]  /*1020*/  FMUL R2, R2, UR7 ;  /* 0x0000000702027c20 */ /* 0x008fca0008400000 */
[----:B------:R-:W-:Y:S01]  /*1030*/  BAR.SYNC.DEFER_BLOCKING 0x0 ;  /* 0x0000000000007b1d */ /* 0x000fe20000010000 */
[----:B------:R-:W-:-:S05]  /*1040*/  ISETP.GE.AND P0, PT, R9, 0x1, PT ;  /* 0x000000010900780c */ /* 0x000fca0003f06270 */
[----:B------:R-:W3:Y:S02]  /*1050*/  F2I.U32.TRUNC.NTZ R94, R2 ;  /* 0x00000002005e7305 */ /* 0x000ee4000020f000 */
[----:B------:R-:W2:Y:S01]  /*1060*/  S2UR UR36, SR_CTAID.Z ;  /* 0x00000000002479c3 */ /* 0x000ea20000002700 */
[----:B----4-:R-:W-:-:S05]  /*1070*/  IADD3 R96, PT, PT, -R96, RZ, RZ ;  /* 0x000000ff60607210 */ /* 0x010fca0007ffe1ff */
[----:B-1----:R-:W-:Y:S01]  /*1080*/  IMAD R96, R5, R96, UR5 ;  /* 0x0000000505607e24 */ /* 0x002fe2000f8e0260 */
[----:B---3--:R-:W-:-:S05]  /*1090*/  IADD3 R94, PT, PT, -R94, RZ, RZ ;  /* 0x000000ff5e5e7210 */ /* 0x008fca0007ffe1ff */
[----:B--2---:R-:W-:Y:S01]  /*10a0*/  IMAD R94, R3, R94, UR4 ;  /* 0x00000004035e7e24 */ /* 0x004fe2000f8e025e */
[----:B------:R-:W-:Y:S06]  /*10b0*/  @!P0 BRA `(.L_x_16) ;  /* 0x0000000000b88947 */ /* 0x000fec0003800000 */
[----:B------:R-:W1:Y:S01]  /*10c0*/  LDC.64 R4, c[0x0][0xb18] ;  /* 0x0002c600ff047b82 */ /* 0x000e620000000a00 */
[----:B------:R-:W-:-:S07]  /*10d0*/  ISETP.NE.AND P0, PT, R9, 0x1, PT ;  /* 0x000000010900780c */ /* 0x000fce0003f05270 */
[----:B------:R-:W2:Y:S08]  /*10e0*/  LDC R10, c[0x0][0xb0c] ;  /* 0x0002c300ff0a7b82 */ /* 0x000eb00000000800 */
[----:B------:R-:W3:Y:S08]  /*10f0*/  LDC R11, c[0x0][0x370] ;  /* 0x0000dc00ff0b7b82 */ /* 0x000ef00000000800 */
[----:B------:R-:W4:Y:S01]  /*1100*/  LDC R12, c[0x0][0x374] ;  /* 0x0000dd00ff0c7b82 */ /* 0x000f220000000800 */
[----:B-1----:R-:W-:-:S07]  /*1110*/  ISETP.NE.AND P1, PT, R4, 0x1, PT ;  /* 0x000000010400780c */ /* 0x002fce0003f25270 */
[----:B------:R-:W3:Y:S01]  /*1120*/  LDC.64 R6, c[0x0][0xb10] ;  /* 0x0002c400ff067b82 */ /* 0x000ee20000000a00 */
[----:B--2---:R-:W-:-:S07]  /*1130*/  ISETP.NE.AND P2, PT, R10, 0x1, PT ;  /* 0x000000010a00780c */ /* 0x004fce0003f45270 */
[----:B------:R-:W1:Y:S08]  /*1140*/  LDC R8, c[0x0][0xb20] ;  /* 0x0002c800ff087b82 */ /* 0x000e700000000800 */
[----:B------:R-:W2:Y:S01]  /*1150*/  LDC.64 R2, c[0x0][0xb28] ;  /* 0x0002ca00ff027b82 */ /* 0x000ea20000000a00 */
[----:B----4-:R-:W-:-:S04]  /*1160*/  IMAD.HI.U32 R13, R12, R5, RZ ;  /* 0x000000050c0d7227 */ /* 0x010fc800078e00ff */
[----:B------:R-:W-:-:S04]  /*1170*/  IMAD.HI.U32 R5, R20, R5, RZ ;  /* 0x0000000514057227 */ /* 0x000fc800078e00ff */
[----:B---3--:R-:W-:-:S04]  /*1180*/  IMAD.HI.U32 R14, R11, R6, RZ ;  /* 0x000000060b0e7227 */ /* 0x008fc800078e00ff */
[C---:B------:R-:W-:Y:S01]  /*1190*/  IMAD.HI.U32 R16, R21.reuse, R6, RZ ;  /* 0x0000000615107227 */ /* 0x040fe200078e00ff */
[-C--:B------:R-:W-:Y:S02]  /*11a0*/  @P2 SHF.R.U32.HI R11, RZ, R7.reuse, R14 ;  /* 0x00000007ff0b2219 */ /* 0x080fe4000001160e */
[-C--:B-1----:R-:W-:Y:S02]  /*11b0*/  @P1 SHF.R.U32.HI R12, RZ, R8.reuse, R13 ;  /* 0x00000008ff0c1219 */ /* 0x082fe4000001160d */
[----:B------:R-:W-:Y:S02]  /*11c0*/  SHF.R.U32.HI R5, RZ, R8, R5 ;  /* 0x00000008ff057219 */ /* 0x000fe40000011605 */
[----:B------:R-:W-:Y:S02]  /*11d0*/  SHF.R.U32.HI R16, RZ, R7, R16 ;  /* 0x00000007ff107219 */ /* 0x000fe40000011610 */
[----:B------:R-:W-:Y:S01]  /*11e0*/  SEL R5, R20, R5, !P1 ;  /* 0x0000000514057207 */ /* 0x000fe20004800000 */
[----:B--2---:R-:W-:Y:S01]  /*11f0*/  IMAD.HI.U32 R14, R12, R2, RZ ;  /* 0x000000020c0e7227 */ /* 0x004fe200078e00ff */
[----:B------:R-:W-:-:S02]  /*1200*/  SEL R7, R21, R16, !P2 ;  /* 0x0000001015077207 */ /* 0x000fc40005000000 */
[----:B------:R-:W-:Y:S01]  /*1210*/  IADD3 R13, PT, PT, -R5, RZ, RZ ;  /* 0x000000ff050d7210 */ /* 0x000fe20007ffe1ff */
[----:B------:R-:W-:Y:S01]  /*1220*/  IMAD.HI.U32 R6, R11, R2, RZ ;  /* 0x000000020b067227 */ /* 0x000fe200078e00ff */
[----:B------:R-:W-:-:S03]  /*1230*/  @P0 SHF.R.U32.HI R12, RZ, R3, R14 ;  /* 0x00000003ff0c0219 */ /* 0x000fc6000001160e */
[----:B------:R-:W-:Y:S01]  /*1240*/  IMAD R13, R4, R13, R20 ;  /* 0x0000000d040d7224 */ /* 0x000fe200078e0214 */
[----:B------:R-:W-:Y:S01]  /*1250*/  @P0 SHF.R.U32.HI R11, RZ, R3, R6 ;  /* 0x00000003ff0b0219 */ /* 0x000fe20000011606 */
[----:B------:R-:W-:-:S04]  /*1260*/  IMAD R12, R12, R9, RZ ;  /* 0x000000090c0c7224 */ /* 0x000fc800078e02ff */
[----:B------:R-:W-:Y:S01]  /*1270*/  IMAD R6, R11, R9, RZ ;  /* 0x000000090b067224 */ /* 0x000fe200078e02ff */
[----:B------:R-:W-:-:S04]  /*1280*/  ISETP.GE.AND P1, PT, R5, R12, PT ;  /* 0x0000000c0500720c */ /* 0x000fc80003f26270 */
[----:B------:R-:W-:Y:S01]  /*1290*/  ISETP.GE.OR P1, PT, R7, R6, P1 ;  /* 0x000000060700720c */ /* 0x000fe20000f26670 */
[----:B------:R-:W-:-:S05]  /*12a0*/  IMAD.HI.U32 R6, R5, R2, RZ ;  /* 0x0000000205067227 */ /* 0x000fca00078e00ff */
[----:B------:R-:W-:-:S04]  /*12b0*/  SHF.R.U32.HI R6, RZ, R3, R6 ;  /* 0x00000003ff067219 */ /* 0x000fc80000011606 */
[----:B------:R-:W-:-:S03]  /*12c0*/  SEL R6, R5, R6, !P0 ;  /* 0x0000000605067207 */ /* 0x000fc60004000000 */
[----:B------:R-:W-:Y:S01]  /*12d0*/  @!P1 IMAD.HI.U32 R8, R7, R2, RZ ;  /* 0x0000000207089227 */ /* 0x000fe200078e00ff */
[----:B------:R-:W-:-:S04]  /*12e0*/  IADD3 R2, PT, PT, -R6, RZ, RZ ;  /* 0x000000ff06027210 */ /* 0x000fc80007ffe1ff */
[----:B------:R-:W-:Y:S01]  /*12f0*/  @!P1 SHF.R.U32.HI R8, RZ, R3, R8 ;  /* 0x00000003ff089219 */ /* 0x000fe20000011608 */
[----:B------:R-:W-:-:S03]  /*1300*/  IMAD R2, R9, R2, R5 ;  /* 0x0000000209027224 */ /* 0x000fc600078e0205 */
[----:B------:R-:W-:-:S05]  /*1310*/  @!P1 SEL R3, R7, R8, !P0 ;  /* 0x0000000807039207 */ /* 0x000fca0004000000 */
[--C-:B------:R-:W-:Y:S02]  /*1320*/  @!P1 IMAD.IADD R6, R6, 0x1, -R3.reuse ;  /* 0x0000000106069824 */ /* 0x100fe400078e0a03 */
[----:B------:R-:W-:Y:S01]  /*1330*/  @!P1 IMAD R3, R2, R11, R3 ;  /* 0x0000000b02039224 */ /* 0x000fe200078e0203 */
[----:B------:R-:W-:Y:S01]  /*1340*/  IADD3 R2, PT, PT, -R7, RZ, RZ ;  /* 0x000000ff07027210 */ /* 0x000fe20007ffe1ff */
[----:B------:R-:W-:Y:S02]  /*1350*/  @!P1 IMAD R5, R6, R9, R7 ;  /* 0x0000000906059224 */ /* 0x000fe400078e0207 */
[----:B------:R-:W-:Y:S02]  /*1360*/  @!P1 IMAD.MOV.U32 R7, RZ, RZ, R3 ;  /* 0x000000ffff079224 */ /* 0x000fe400078e0003 */
[----:B------:R-:W-:Y:S02]  /*1370*/  IMAD R2, R10, R2, R21 ;  /* 0x000000020a027224 */ /* 0x000fe400078e0215 */
[----:B------:R-:W-:-:S02]  /*1380*/  IMAD R20, R5, R4, R13 ;  /* 0x0000000405147224 */ /* 0x000fc400078e020d */
[----:B------:R-:W-:Y:S02]  /*1390*/  IMAD R21, R7, R10, R2 ;  /* 0x0000000a07157224 */ /* 0x000fe400078e0202 */
.L_x_16:
[----:B------:R-:W1:Y:S01]  /*13a0*/  LDCU UR4, c[0x0][0xb30] ;  /* 0x00016600ff0477ac */ /* 0x000e620008000800 */
[----:B------:R-:W2:Y:S08]  /*13b0*/  S2UR UR37, SR_CgaCtaId ;  /* 0x00000000002579c3 */ /* 0x000eb00000008800 */
[----:B------:R-:W3:Y:S01]  /*13c0*/  LDC R40, c[0x0][0xb24] ;  /* 0x0002c900ff287b82 */ /* 0x000ee20000000800 */
[----:B-1----:R-:W-:-:S09]  /*13d0*/  UISETP.NE.AND UP1, UPT, UR4, 0x1, UPT ;  /* 0x000000010400788c */ /* 0x002fd2000bf25270 */
[----:B--2---:R-:W-:Y:S05]  /*13e0*/  BRA.U UP1, `(.L_x_17) ;  /* 0x0000000101407547 */ /* 0x004fea000b800000 */
[----:B------:R-:W1:Y:S08]  /*13f0*/  LDC.64 R4, c[0x0][0xb10] ;  /* 0x0002c400ff047b82 */ /* 0x000e700000000a00 */
[----:B------:R-:W2:Y:S08]  /*1400*/  LDC.64 R2, c[0x0][0xb18] ;  /* 0x0002c600ff027b82 */ /* 0x000eb00000000a00 */
[----:B------:R-:W4:Y:S08]  /*1410*/  LDC R6, c[0x0][0xb20] ;  /* 0x0002c800ff067b82 */ /* 0x000f300000000800 */
[----:B------:R-:W3:Y:S01]  /*1420*/  LDC R8, c[0x0][0xb0c] ;  /* 0x0002c300ff087b82 */ /* 0x000ee20000000800 */
[----:B-1----:R-:W-:-:S05]  /*1430*/  IMAD.HI.U32 R4, R21, R4, RZ ;  /* 0x0000000415047227 */ /* 0x002fca00078e00ff */
[----:B------:R-:W-:Y:S01]  /*1440*/  SHF.R.U32.HI R4, RZ, R5, R4 ;  /* 0x00000005ff047219 */ /* 0x000fe20000011604 */
[----:B--2---:R-:W-:Y:S01]  /*1450*/  IMAD.HI.U32 R3, R20, R3, RZ ;  /* 0x0000000314037227 */ /* 0x004fe200078e00ff */
[----:B------:R-:W-:-:S04]  /*1460*/  ISETP.NE.AND P0, PT, R2, 0x1, PT ;  /* 0x000000010200780c */ /* 0x000fc80003f05270 */
[----:B----4-:R-:W-:-:S04]  /*1470*/  SHF.R.U32.HI R3, RZ, R6, R3 ;  /* 0x00000006ff037219 */ /* 0x010fc80000011603 */
[----:B------:R-:W-:Y:S02]  /*1480*/  SEL R3, R20, R3, !P0 ;  /* 0x0000000314037207 */ /* 0x000fe40004000000 */
[----:B---3--:R-:W-:-:S04]  /*1490*/  ISETP.NE.AND P1, PT, R8, 0x1, PT ;  /* 0x000000010800780c */ /* 0x008fc80003f25270 */
[----:B------:R-:W-:-:S05]  /*14a0*/  SEL R4, R21, R4, !P1 ;  /* 0x0000000415047207 */ /* 0x000fca0004800000 */
[----:B------:R-:W-:Y:S02]  /*14b0*/  IMAD.IADD R5, R3, 0x1, -R4 ;  /* 0x0000000103057824 */ /* 0x000fe400078e0a04 */
[----:B------:R-:W-:Y:S02]  /*14c0*/  IMAD.IADD R3, R4, 0x1, -R3 ;  /* 0x0000000104037824 */ /* 0x000fe400078e0a03 */
[----:B------:R-:W-:Y:S02]  /*14d0*/  IMAD R21, R5, R8, R21 ;  /* 0x0000000805157224 */ /* 0x000fe400078e0215 */
[----:B------:R-:W-:-:S07]  /*14e0*/  IMAD R20, R3, R2, R20 ;  /* 0x0000000203147224 */ /* 0x000fce00078e0214 */
.L_x_17:
[----:B------:R-:W-:Y:S01]  /*14f0*/  BAR.SYNC.DEFER_BLOCKING 0x0 ;  /* 0x0000000000007b1d */ /* 0x000fe20000010000 */
[----:B------:R-:W-:Y:S01]  /*1500*/  UISETP.NE.AND UP1, UPT, UR8, 0x2, UPT ;  /* 0x000000020800788c */ /* 0x000fe2000bf25270 */
[----:B------:R-:W-:Y:S02]  /*1510*/  ISETP.NE.OR P5, PT, R0, 0x2, !P5 ;  /* 0x000000020000780c */ /* 0x000fe40006fa5670 */
[----:B------:R-:W-:-:S06]  /*1520*/  LOP3.LUT R2, R108, 0x1f, RZ, 0xc0, !PT ;  /* 0x0000001f6c027812 */ /* 0x000fcc00078ec0ff */
[----:B------:R-:W-:Y:S05]  /*1530*/  BRA.U UP1, `(.L_x_18) ;  /* 0x0000001901347547 */ /* 0x000fea000b800000 */
[----:B------:R-:W1:Y:S01]  /*1540*/  LDCU UR13, c[0x0][0x38c] ;  /* 0x00007180ff0d77ac */ /* 0x000e620008000800 */
[----:B------:R-:W2:Y:S01]  /*1550*/  LDC R9, c[0x0][0x370] ;  /* 0x0000dc00ff097b82 */ /* 0x000ea20000000800 */
[----:B------:R-:W-:Y:S01]  /*1560*/  PLOP3.LUT P1, PT, PT, PT, UP2, 0x80, 0x8 ;  /* 0x000000000008781c */ /* 0x000fe20003f2f028 */
[----:B------:R-:W-:Y:S01]  /*1570*/  HFMA2 R12, -RZ, RZ, 0, 0 ;  /* 0x00000000ff0c7431 */ /* 0x000fe200000001ff */
[----:B------:R-:W-:Y:S01]  /*1580*/  ISETP.EQ.OR P4, PT, R2, RZ, P5 ;  /* 0x000000ff0200720c */ /* 0x000fe20002f82670 */
[----:B------:R-:W-:Y:S01]  /*1590*/  IMAD.MOV.U32 R15, RZ, RZ, 0x1 ;  /* 0x00000001ff0f7424 */ /* 0x000fe200078e00ff */
[----:B------:R-:W-:Y:S01]  /*15a0*/  PLOP3.LUT P1, PT, P1, PT, PT, 0x8, 0x80 ;  /* 0x000000000080781c */ /* 0x000fe20000f2e170 */
[----:B------:R-:W-:Y:S01]  /*15b0*/  IMAD.MOV.U32 R14, RZ, RZ, RZ ;  /* 0x000000ffff0e7224 */ /* 0x000fe200078e00ff */
[----:B------:R-:W-:Y:S01]  /*15c0*/  MOV R8, 0x1 ;  /* 0x0000000100087802 */ /* 0x000fe20000000f00 */
[----:B------:R-:W4:Y:S01]  /*15d0*/  LDC R0, c[0x0][0x374] ;  /* 0x0000dd00ff007b82 */ /* 0x000f220000000800 */
[----:B------:R-:W-:Y:S01]  /*15e0*/  IMAD.MOV.U32 R10, RZ, RZ, RZ ;  /* 0x000000ffff0a7224 */ /* 0x000fe200078e00ff */
[----:B------:R-:W2:Y:S01]  /*15f0*/  LDCU.64 UR22, c[0x0][0x348] ;  /* 0x00006900ff1677ac */ /* 0x000ea20008000a00 */
[----:B------:R-:W-:Y:S01]  /*1600*/  UMOV UR6, URZ ;  /* 0x000000ff00067c82 */ /* 0x000fe20008000000 */
[----:B-1----:R-:W-:-:S04]  /*1610*/  UIADD3 UR5, UPT, UPT, UR13, 0x3f, URZ ;  /* 0x0000003f0d057890 */ /* 0x002fc8000fffe0ff */
[----:B------:R-:W-:-:S04]  /*1620*/  USHF.R.S32.HI UR4, URZ, 0x1f, UR5 ;  /* 0x0000001fff047899 */ /* 0x000fc80008011405 */
[----:B------:R-:W-:-:S04]  /*1630*/  ULEA.HI UR4, UR4, UR5, URZ, 0x6 ;  /* 0x0000000504047291 */ /* 0x000fc8000f8f30ff */
[----:B------:R-:W-:Y:S02]  /*1640*/  USHF.R.S32.HI UR15, URZ, 0x6, UR4 ;  /* 0x00000006ff0f7899 */ /* 0x000fe40008011404 */
[----:B------:R-:W-:Y:S02]  /*1650*/  UIADD3 UR4, UPT, UPT, UR13, -0x1, URZ ;  /* 0xffffffff0d047890 */ /* 0x000fe4000fffe0ff */
[----:B------:R-:W-:Y:S02]  /*1660*/  UISETP.LT.U32.AND UP0, UPT, UR15, 0x11, UPT ;  /* 0x000000110f00788c */ /* 0x000fe4000bf01070 */
[----:B------:R-:W-:Y:S02]  /*1670*/  UISETP.GE.U32.AND UP1, UPT, UR4, -0x7f, UPT ;  /* 0xffffff810400788c */ /* 0x000fe4000bf26070 */
[----:B------:R-:W-:Y:S02]  /*1680*/  USEL UR14, UR15, 0x11, UP0 ;  /* 0x000000110f0e7887 */ /* 0x000fe40008000000 */
[----:B------:R-:W-:-:S02]  /*1690*/  UIADD3 UR13, UPT, UPT, UR13, 0x7e, URZ ;  /* 0x0000007e0d0d7890 */ /* 0x000fc4000fffe0ff */
[----:B------:R-:W-:Y:S02]  /*16a0*/  UIADD3 UR5, UPT, UPT, UR14, -0x1, URZ ;  /* 0xffffffff0e057890 */ /* 0x000fe4000fffe0ff */
[----:B------:R-:W-:-:S03]  /*16b0*/  UIADD3 UR7, UPT, UPT, UR15, -UR14, URZ ;  /* 0x8000000e0f077290 */ /* 0x000fc6000fffe0ff */
[----:B------:R-:W-:-:S04]  /*16c0*/  @UP1 UIADD3 UR5, UPT, UPT, UR14, URZ, URZ ;  /* 0x000000ff0e051290 */ /* 0x000fc8000fffe0ff */
[----:B--2---:R-:W-:-:S12]  /*16d0*/  UIADD3 UR5, UPT, UPT, UR5, 0x1, URZ ;  /* 0x0000000105057890 */ /* 0x004fd8000fffe0ff */
.L_x_36:
[----:B------:R-:W-:Y:S01]  /*16e0*/  UISETP.NE.AND UP0, UPT, UR37, URZ, UPT ;  /* 0x000000ff2500728c */ /* 0x000fe2000bf05270 */
[----:B------:R-:W1:Y:S08]  /*16f0*/  S2UR UR37, SR_CgaCtaId ;  /* 0x00000000002579c3 */ /* 0x000e700000008800 */
[----:B------:R-:W-:Y:S05]  /*1700*/  BRA.U UP0, `(.L_x_19) ;  /* 0x0000000100347547 */ /* 0x000fea000b800000 */
[----:B------:R-:W2:Y:S01]  /*1710*/  S2R R2, SR_CgaCtaId ;  /* 0x0000000000027919 */ /* 0x000ea20000008800 */
[----:B------:R-:W-:-:S04]  /*1720*/  MOV R3, 0x400 ;  /* 0x0000040000037802 */ /* 0x000fc80000000f00 */
[----:B--2---:R-:W-:Y:S02]  /*1730*/  LEA R3, R2, R3, 0x18 ;  /* 0x0000000302037211 */ /* 0x004fe400078ec0ff */
[----:B------:R-:W-:-:S03]  /*1740*/  SHF.L.U32 R2, R8, 0x1f, RZ ;  /* 0x0000001f08027819 */ /* 0x000fc600000006ff */
[----:B------:R-:W-:-:S04]  /*1750*/  IMAD R3, R10, 0x8, R3 ;  /* 0x000000080a037824 */ /* 0x000fc800078e0203 */
[----:B------:R-:W2:Y:S02]  /*1760*/  SYNCS.PHASECHK.TRANS64.TRYWAIT P0, [R3+URZ+0x1b0], R2 ;  /* 0x0001b002030075a7 */ /* 0x000ea400080011ff */
[----:B--2---:R-:W-:Y:S05]  /*1770*/  @!P0 BRA `(.L_x_20) ;  /* 0x0000006000988947 */ /* 0x004fea0003800000 */
.L_x_119:
[----:B------:R-:W-:Y:S01]  /*1780*/  VIADD R10, R10, 0x1 ;  /* 0x000000010a0a7836 */ /* 0x000fe20000000000 */
[----:B------:R2:W-:Y:S04]  /*1790*/  SYNCS.ARRIVE.TRANS64.A1T0 RZ, [R3+URZ+0x1a0], RZ ;  /* 0x0001a0ff03ff79a7 */ /* 0x0005e800081000ff */
[----:B------:R-:W-:-:S04]  /*17a0*/  ISETP.NE.AND P0, PT, R10, 0x2, PT ;  /* 0x000000020a00780c */ /* 0x000fc80003f05270 */
[----:B------:R-:W-:Y:S02]  /*17b0*/  SEL R10, R10, RZ, P0 ;  /* 0x000000ff0a0a7207 */ /* 0x000fe40000000000 */
[----:B--2---:R-:W-:-:S04]  /*17c0*/  SEL R3, RZ, 0x1, P0 ;  /* 0x00000001ff037807 */ /* 0x004fc80000000000 */
[----:B------:R-:W-:-:S07]  /*17d0*/  LOP3.LUT R8, R8, R3, RZ, 0x3c, !PT ;  /* 0x0000000308087212 */ /* 0x000fce00078e3cff */
.L_x_19:
[----:B------:R-:W-:Y:S01]  /*17e0*/  UMOV UR4, 0x400 ;  /* 0x0000040000047882 */ /* 0x000fe20000000000 */
[----:B------:R-:W-:Y:S01]  /*17f0*/  SHF.L.U32 R2, R15, 0x1f, RZ ;  /* 0x0000001f0f027819 */ /* 0x000fe200000006ff */
[----:B-1----:R-:W-:Y:S01]  /*1800*/  ULEA UR4, UR37, UR4, 0x18 ;  /* 0x0000000425047291 */ /* 0x002fe2000f8ec0ff */
[----:B------:R-:W-:Y:S01]  /*1810*/  R2UR UR35, R21 ;  /* 0x00000000152372ca */ /* 0x000fe200000e0000 */
[----:B------:R-:W-:Y:S01]  /*1820*/  UISETP.GE.U32.AND UP0, UPT, UR13, 0x7f, UPT ;  /* 0x0000007f0d00788c */ /* 0x000fe2000bf06070 */
[----:B------:R-:W-:Y:S01]  /*1830*/  R2UR UR11, R20 ;  /* 0x00000000140b72ca */ /* 0x000fe200000e0000 */
[----:B------:R-:W-:Y:S01]  /*1840*/  ULEA UR8, UR6, UR4, 0x3 ;  /* 0x0000000406087291 */ /* 0x000fe2000f8e18ff */
[----:B------:R-:W-:-:S08]  /*1850*/  UMOV UR24, URZ ;  /* 0x000000ff00187c82 */ /* 0x000fd00008000000 */
[----:B------:R1:W2:Y:S01]  /*1860*/  SYNCS.PHASECHK.TRANS64.TRYWAIT P0, [UR8+0x88], R2 ;  /* 0x00008802ff0075a7 */ /* 0x0002a20008001108 */
[----:B------:R-:W-:Y:S02]  /*1870*/  USHF.L.U32 UR35, UR35, 0x6, URZ ;  /* 0x0000000623237899 */ /* 0x000fe400080006ff */
[----:B------:R-:W-:Y:S01]  /*1880*/  USHF.L.U32 UR11, UR11, 0x7, URZ ;  /* 0x000000070b0b7899 */ /* 0x000fe200080006ff */
[----:B------:R-:W-:Y:S11]  /*1890*/  BRA.U !UP0, `(.L_x_21) ;  /* 0x0000000108a87547 */ /* 0x000ff6000b800000 */
[----:B------:R-:W-:Y:S01]  /*18a0*/  UMOV UR16, URZ ;  /* 0x000000ff00107c82 */ /* 0x000fe20008000000 */
[----:B------:R-:W-:-:S05]  /*18b0*/  UMOV UR17, UR6 ;  /* 0x0000000600117c82 */ /* 0x000fca0008000000 */
.L_x_26:
[----:B-1----:R-:W-:Y:S01]  /*18c0*/  ULEA UR33, UR17, UR4, 0x3 ;  /* 0x0000000411217291 */ /* 0x002fe2000f8e18ff */
[----:B--2---:R-:W-:Y:S01]  /*18d0*/  @!P5 MOV R3, 0x3000 ;  /* 0x000030000003d802 */ /* 0x004fe20000000f00 */
[----:B--2---:R-:W-:Y:S10]  /*18e0*/  @P0 BRA `(.L_x_22) ;  /* 0x00000000000c0947 */ /* 0x004ff40003800000 */
[----:B------:R-:W-:-:S04]  /*18f0*/  SHF.L.U32 R5, R15, 0x1f, RZ ;  /* 0x0000001f0f057819 */ /* 0x000fc800000006ff */
[----:B------:R-:W2:Y:S02]  /*1900*/  SYNCS.PHASECHK.TRANS64.TRYWAIT P0, [UR33+0x88], R5 ;  /* 0x00008805ff0075a7 */ /* 0x000ea40008001121 */
[----:B--2---:R-:W-:Y:S05]  /*1910*/  @!P0 BRA `(.L_x_23) ;  /* 0x0000006000448947 */ /* 0x004fea0003800000 */
.L_x_22:
[----:B------:R2:W-:Y:S01]  /*1920*/  @!P5 SYNCS.ARRIVE.TRANS64 RZ, [UR33], R3 ;  /* 0x00000003ffffd9a7 */ /* 0x0005e20008000021 */
[----:B------:R-:W-:Y:S04]  /*1930*/  BSSY.RECONVERGENT B0, `(.L_x_24) ;  /* 0x0000003000007945 */ /* 0x000fe80003800200 */
[----:B------:R-:W-:Y:S05]  /*1940*/  @P4 BRA `(.L_x_25) ;  /* 0x0000000000044947 */ /* 0x000fea0003800000 */
[----:B------:R-:W-:Y:S05]  /*1950*/  BPT.TRAP 0x1 ;  /* 0x000000040000795c */ /* 0x000fea0000300000 */
.L_x_25:
[----:B------:R-:W-:Y:S05]  /*1960*/  BSYNC.RECONVERGENT B0 ;  /* 0x0000000000007941 */ /* 0x000fea0003800200 */
.L_x_24:
[----:B------:R-:W-:Y:S02]  /*1970*/  UIADD3 UR6, UPT, UPT, UR17, 0x1, URZ ;  /* 0x0000000111067890 */ /* 0x000fe4000fffe0ff */
[----:B------:R-:W-:Y:S02]  /*1980*/  ULEA UR32, UR17, UR4, 0xc ;  /* 0x0000000411207291 */ /* 0x000fe4000f8e60ff */
[----:B------:R-:W-:Y:S02]  /*1990*/  UISETP.NE.AND UP0, UPT, UR6, 0x11, UPT ;  /* 0x000000110600788c */ /* 0x000fe4000bf05270 */
[----:B------:R-:W-:Y:S02]  /*19a0*/  UIADD3 UR26, UP1, UPT, UR22, 0x80, URZ ;  /* 0x00000080161a7890 */ /* 0x000fe4000ff3e0ff */
[----:B------:R-:W-:Y:S02]  /*19b0*/  USEL UR9, URZ, 0x1, UP0 ;  /* 0x00000001ff097887 */ /* 0x000fe40008000000 */
[----:B------:R-:W-:-:S02]  /*19c0*/  USEL UR6, UR6, URZ, UP0 ;  /* 0x000000ff06067287 */ /* 0x000fc40008000000 */
[----:B------:R-:W-:Y:S02]  /*19d0*/  UIADD3 UR20, UP0, UPT, UR22, 0x180, URZ ;  /* 0x0000018016147890 */ /* 0x000fe4000ff1e0ff */
[----:B------:R-:W-:Y:S01]  /*19e0*/  ULEA UR8, UR6, UR4, 0x3 ;  /* 0x0000000406087291 */ /* 0x000fe2000f8e18ff */
[----:B------:R-:W-:Y:S01]  /*19f0*/  LOP3.LUT R15, R15, UR9, RZ, 0x3c, !PT ;  /* 0x000000090f0f7c12 */ /* 0x000fe2000f8e3cff */
[----:B------:R-:W-:Y:S02]  /*1a00*/  USHF.L.U32 UR34, UR16, 0x6, URZ ;  /* 0x0000000610227899 */ /* 0x000fe400080006ff */
[----:B------:R-:W-:Y:S01]  /*1a10*/  UIADD3.X UR27, UPT, UPT, URZ, UR23, URZ, UP1, !UPT ;  /* 0x00000017ff1b7290 */ /* 0x000fe20008ffe4ff */
[----:B-1----:R-:W-:Y:S01]  /*1a20*/  SHF.L.U32 R2, R15, 0x1f, RZ ;  /* 0x0000001f0f027819 */ /* 0x002fe200000006ff */
[----:B------:R-:W-:Y:S02]  /*1a30*/  UIADD3 UR32, UPT, UPT, UR32, 0x4400, URZ ;  /* 0x0000440020207890 */ /* 0x000fe4000fffe0ff */
[----:B------:R-:W-:Y:S01]  /*1a40*/  UIADD3.X UR21, UPT, UPT, URZ, UR23, URZ, UP0, !UPT ;  /* 0x00000017ff157290 */ /* 0x000fe200087fe4ff */
[----:B------:R1:W1:Y:S01]  /*1a50*/  SYNCS.PHASECHK.TRANS64.TRYWAIT P0, [UR8+0x88], R2 ;  /* 0x00008802ff0075a7 */ /* 0x0002620008001108 */
[----:B------:R-:W-:Y:S01]  /*1a60*/  ULEA UR8, UR17, UR4, 0xd ;  /* 0x0000000411087291 */ /* 0x000fe2000f8e68ff */
[----:B------:R-:W-:Y:S01]  /*1a70*/  UMOV UR18, 0x0 ;  /* 0x0000000000127882 */ /* 0x000fe20000000000 */
[----:B------:R-:W-:-:S02]  /*1a80*/  UMOV UR19, 0x10000000 ;  /* 0x1000000000137882 */ /* 0x000fc40000000000 */
[----:B------:R-:W-:Y:S01]  /*1a90*/  UIADD3 UR8, UPT, UPT, UR8, 0x15400, URZ ;  /* 0x0001540008087890 */ /* 0x000fe2000fffe0ff */
[----:B------:R1:W-:Y:S01]  /*1aa0*/  UTMALDG.3D [UR32], [UR26], desc[UR18] ;  /* 0x000012201a0075b4 */ /* 0x0003e20008011000 */
[----:B------:R-:W-:Y:S01]  /*1ab0*/  UMOV UR12, UR36 ;  /* 0x00000024000c7c82 */ /* 0x000fe20008000000 */
[----:B------:R-:W-:Y:S01]  /*1ac0*/  UMOV UR9, UR33 ;  /* 0x0000002100097c82 */ /* 0x000fe20008000000 */
[----:B------:R-:W-:Y:S01]  /*1ad0*/  UMOV UR10, UR34 ;  /* 0x00000022000a7c82 */ /* 0x000fe20008000000 */
[----:B------:R-:W-:Y:S01]  /*1ae0*/  UIADD3 UR16, UPT, UPT, UR16, 0x1, URZ ;  /* 0x0000000110107890 */ /* 0x000fe2000fffe0ff */
[----:B------:R-:W-:Y:S01]  /*1af0*/  UMOV UR24, UR5 ;  /* 0x0000000500187c82 */ /* 0x000fe20008000000 */
[----:B------:R-:W-:Y:S02]  /*1b00*/  UMOV UR17, UR6 ;  /* 0x0000000600117c82 */ /* 0x000fe40008000000 */
[----:B------:R1:W-:Y:S01]  /*1b10*/  UTMALDG.3D [UR8], [UR20], desc[UR18] ;  /* 0x00001208140075b4 */ /* 0x0003e20008011000 */
[----:B------:R-:W-:-:S09]  /*1b20*/  UISETP.NE.AND UP0, UPT, UR16, UR5, UPT ;  /* 0x000000051000728c */ /* 0x000fd2000bf05270 */
[----:B------:R-:W-:Y:S05]  /*1b30*/  BRA.U UP0, `(.L_x_26) ;  /* 0xfffffffd00607547 */ /* 0x000fea000b83ffff */
.L_x_21:
[----:B-1----:R-:W-:Y:S01]  /*1b40*/  ULEA UR8, UR6, UR4, 0x3 ;  /* 0x0000000406087291 */ /* 0x002fe2000f8e18ff */
[----:B------:R-:W-:Y:S01]  /*1b50*/  SHF.L.U32 R2, R15, 0x1f, RZ ;  /* 0x0000001f0f027819 */ /* 0x000fe200000006ff */
[----:B------:R-:W-:Y:S01]  /*1b60*/  @!P1 SYNCS.ARRIVE.TRANS64.A1T0 RZ, [UR4+0x138], RZ ;  /* 0x000138ffffff99a7 */ /* 0x000fe20008100004 */
[----:B------:R-:W-:-:S06]  /*1b70*/  UISETP.GT.AND UP0, UPT, UR15, UR14, UPT ;  /* 0x0000000e0f00728c */ /* 0x000fcc000bf04270 */
[----:B--2---:R1:W2:Y:S03]  /*1b80*/  SYNCS.PHASECHK.TRANS64.TRYWAIT P0, [UR8+0x88], R2 ;  /* 0x00008802ff0075a7 */ /* 0x0042a60008001108 */
[----:B------:R-:W-:Y:S05]  /*1b90*/  BRA.U !UP0, `(.L_x_27) ;  /* 0x0000000108ac7547 */ /* 0x000fea000b800000 */
[----:B------:R-:W-:Y:S01]  /*1ba0*/  UIADD3 UR21, UPT, UPT, UR7, UR24, URZ ;  /* 0x0000001807157290 */ /* 0x000fe2000fffe0ff */
[----:B------:R-:W-:-:S11]  /*1bb0*/  UMOV UR25, UR6 ;  /* 0x0000000600197c82 */ /* 0x000fd60008000000 */
.L_x_32:
[----:B-1----:R-:W-:Y:S01]  /*1bc0*/  ULEA UR17, UR25, UR4, 0x3 ;  /* 0x0000000419117291 */ /* 0x002fe2000f8e18ff */
[----:B--2---:R-:W-:Y:S01]  /*1bd0*/  @!P5 MOV R3, 0x3000 ;  /* 0x000030000003d802 */ /* 0x004fe20000000f00 */
[----:B--2---:R-:W-:Y:S10]  /*1be0*/  @P0 BRA `(.L_x_28) ;  /* 0x00000000000c0947 */ /* 0x004ff40003800000 */
[----:B------:R-:W-:-:S04]  /*1bf0*/  SHF.L.U32 R5, R15, 0x1f, RZ ;  /* 0x0000001f0f057819 */ /* 0x000fc800000006ff */
[----:B------:R-:W2:Y:S02]  /*1c00*/  SYNCS.PHASECHK.TRANS64.TRYWAIT P0, [UR17+0x88], R5 ;  /* 0x00008805ff0075a7 */ /* 0x000ea40008001111 */
[----:B--2---:R-:W-:Y:S05]  /*1c10*/  @!P0 BRA `(.L_x_29) ;  /* 0x0000005c009c8947 */ /* 0x004fea0003800000 */
.L_x_28:
[----:B------:R2:W-:Y:S01]  /*1c20*/  @!P5 SYNCS.ARRIVE.TRANS64 RZ, [UR17], R3 ;  /* 0x00000003ffffd9a7 */ /* 0x0005e20008000011 */
[----:B------:R-:W-:Y:S04]  /*1c30*/  BSSY.RECONVERGENT B0, `(.L_x_30) ;  /* 0x0000003000007945 */ /* 0x000fe80003800200 */
[----:B------:R-:W-:Y:S05]  /*1c40*/  @P4 BRA `(.L_x_31) ;  /* 0x0000000000044947 */ /* 0x000fea0003800000 */
[----:B------:R-:W-:Y:S05]  /*1c50*/  BPT.TRAP 0x1 ;  /* 0x000000040000795c */ /* 0x000fea0000300000 */
.L_x_31:
[----:B------:R-:W-:Y:S05]  /*1c60*/  BSYNC.RECONVERGENT B0 ;  /* 0x0000000000007941 */ /* 0x000fea0003800200 */
.L_x_30:
        /* <DEDUP_REMOVED lines=10> */
[----:B------:R-:W-:Y:S01]  /*1d10*/  UIADD3 UR16, UPT, UPT, UR16, 0x4400, URZ ;  /* 0x0000440010107890 */ /* 0x000fe2000fffe0ff */
[----:B-1----:R-:W-:Y:S01]  /*1d20*/  SHF.L.U32 R2, R15, 0x1f, RZ ;  /* 0x0000001f0f027819 */ /* 0x002fe200000006ff */
[----:B------:R-:W-:Y:S02]  /*1d30*/  UIADD3.X UR31, UPT, UPT, URZ, UR23, URZ, UP1, !UPT ;  /* 0x00000017ff1f7290 */ /* 0x000fe40008ffe4ff */
[----:B------:R-:W-:Y:S01]  /*1d40*/  UIADD3.X UR29, UPT, UPT, URZ, UR23, URZ, UP0, !UPT ;  /* 0x00000017ff1d7290 */ /* 0x000fe200087fe4ff */
[----:B------:R1:W1:Y:S01]  /*1d50*/  SYNCS.PHASECHK.TRANS64.TRYWAIT P0, [UR8+0x88], R2 ;  /* 0x00008802ff0075a7 */ /* 0x0002620008001108 */
[----:B------:R-:W-:Y:S01]  /*1d60*/  ULEA UR8, UR25, UR4, 0xd ;  /* 0x0000000419087291 */ /* 0x000fe2000f8e68ff */
[----:B------:R-:W-:Y:S01]  /*1d70*/  UMOV UR26, 0x0 ;  /* 0x00000000001a7882 */ /* 0x000fe20000000000 */
[----:B------:R-:W-:-:S02]  /*1d80*/  UMOV UR27, 0x10000000 ;  /* 0x10000000001b7882 */ /* 0x000fc40000000000 */
[----:B------:R-:W-:Y:S01]  /*1d90*/  UIADD3 UR8, UPT, UPT, UR8, 0x15400, URZ ;  /* 0x0001540008087890 */ /* 0x000fe2000fffe0ff */
[----:B------:R-:W-:Y:S01]  /*1da0*/  UMOV UR19, UR35 ;  /* 0x0000002300137c82 */ /* 0x000fe20008000000 */
[----:B------:R-:W-:Y:S01]  /*1db0*/  UMOV UR20, UR36 ;  /* 0x0000002400147c82 */ /* 0x000fe20008000000 */
[----:B------:R-:W-:Y:S01]  /*1dc0*/  UMOV UR12, UR36 ;  /* 0x00000024000c7c82 */ /* 0x000fe20008000000 */
[----:B------:R-:W-:Y:S01]  /*1dd0*/  UMOV UR9, UR17 ;  /* 0x0000001100097c82 */ /* 0x000fe20008000000 */
[----:B------:R-:W-:Y:S01]  /*1de0*/  UMOV UR10, UR18 ;  /* 0x00000012000a7c82 */ /* 0x000fe20008000000 */
[----:B------:R1:W-:Y:S01]  /*1df0*/  UTMALDG.3D [UR16], [UR30], desc[UR26] ;  /* 0x00001a101e0075b4 */ /* 0x0003e20008011000 */
[----:B------:R-:W-:Y:S01]  /*1e00*/  UIADD3 UR24, UPT, UPT, UR24, 0x1, URZ ;  /* 0x0000000118187890 */ /* 0x000fe2000fffe0ff */
[----:B------:R-:W-:-:S03]  /*1e10*/  UMOV UR25, UR6 ;  /* 0x0000000600197c82 */ /* 0x000fc60008000000 */
[----:B------:R-:W-:Y:S01]  /*1e20*/  UISETP.NE.AND UP0, UPT, UR24, UR21, UPT ;  /* 0x000000151800728c */ /* 0x000fe2000bf05270 */
[----:B------:R1:W-:Y:S08]  /*1e30*/  UTMALDG.3D [UR8], [UR28], desc[UR26] ;  /* 0x00001a081c0075b4 */ /* 0x0003f00008011000 */
[----:B------:R-:W-:Y:S05]  /*1e40*/  BRA.U UP0, `(.L_x_32) ;  /* 0xfffffffd005c7547 */ /* 0x000fea000b83ffff */
.L_x_27:
[----:B-1----:R-:W-:Y:S01]  /*1e50*/  LEA R2, R14, UR4, 0x3 ;  /* 0x000000040e027c11 */ /* 0x002fe2000f8e18ff */
[----:B------:R-:W-:Y:S01]  /*1e60*/  NOP ;  /* 0x0000000000007918 */ /* 0x000fe20000000000 */
[----:B--2---:R-:W-:Y:S02]  /*1e70*/  SHF.L.U32 R3, R12, 0x1f, RZ ;  /* 0x0000001f0c037819 */ /* 0x004fe400000006ff */
[----:B------:R-:W-:Y:S02]  /*1e80*/  LEA R4, R14, UR4, 0x4 ;  /* 0x000000040e047c11 */ /* 0x000fe4000f8e20ff */
[----:B------:R-:W1:Y:S02]  /*1e90*/  SYNCS.PHASECHK.TRANS64.TRYWAIT P0, [R2+URZ+0x140], R3 ;  /* 0x00014003020075a7 */ /* 0x000e6400080011ff */
[----:B-1----:R-:W-:Y:S05]  /*1ea0*/  @!P0 BRA `(.L_x_33) ;  /* 0x0000005c00108947 */ /* 0x002fea0003800000 */
.L_x_122:
[----:B------:R-:W2:Y:S01]  /*1eb0*/  LDS.128 R4, [R4+0x1d0] ;  /* 0x0001d00004047984 */ /* 0x000ea20000000c00 */
[----:B---3--:R-:W-:Y:S01]  /*1ec0*/  ISETP.GE.AND P0, PT, R40, 0x1, PT ;  /* 0x000000012800780c */ /* 0x008fe20003f06270 */
[----:B-1----:R-:W-:Y:S01]  /*1ed0*/  VIADD R2, R2, 0x150 ;  /* 0x0000015002027836 */ /* 0x002fe20000000000 */
[----:B------:R-:W-:Y:S01]  /*1ee0*/  @!PT LDS RZ, [RZ] ;  /* 0x00000000fffff984 */ /* 0x000fe20000000800 */
[----:B------:R-:W-:Y:S01]  /*1ef0*/  @!PT LDS RZ, [RZ] ;  /* 0x00000000fffff984 */ /* 0x000fe20000000800 */
[----:B------:R-:W-:Y:S01]  /*1f00*/  @!PT LDS RZ, [RZ] ;  /* 0x00000000fffff984 */ /* 0x000fe20000000800 */
[----:B------:R-:W-:Y:S01]  /*1f10*/  @!PT LDS RZ, [RZ] ;  /* 0x00000000fffff984 */ /* 0x000fe20000000800 */
[----:B------:R1:W-:Y:S06]  /*1f20*/  MEMBAR.ALL.CTA ;  /* 0x0000000000007992 */ /* 0x0003ec0000008000 */
[----:B-1----:R-:W1:Y:S01]  /*1f30*/  FENCE.VIEW.ASYNC.S ;  /* 0x00000000000073c6 */ /* 0x002e620000000000 */
[----:B------:R-:W-:-:S04]  /*1f40*/  PRMT R2, RZ, 0x654, R2 ;  /* 0x00000654ff027816 */ /* 0x000fc80000000002 */
[----:B-1----:R1:W-:Y:S01]  /*1f50*/  SYNCS.ARRIVE.TRANS64.RED.A1T0 RZ, [R2+URZ], RZ ;  /* 0x000000ff02ff79a7 */ /* 0x0023e200081004ff */
[----:B--2---:R-:W-:-:S13]  /*1f60*/  LOP3.LUT P2, RZ, R6, 0x1, RZ, 0xc0, !PT ;  /* 0x0000000106ff7812 */ /* 0x004fda000784c0ff */
[----:B------:R-:W-:Y:S01]  /*1f70*/  @P2 SHF.R.U32.HI R3, RZ, 0x10, R5 ;  /* 0x00000010ff032819 */ /* 0x000fe20000011605 */
[----:B------:R-:W-:Y:S01]  /*1f80*/  VOTEU.ANY UP0, P2 ;  /* 0x0000000000ff7886 */ /* 0x000fe20001000100 */
[----:B------:R-:W-:Y:S02]  /*1f90*/  @P2 MOV R13, R4 ;  /* 0x00000004000d2202 */ /* 0x000fe40000000f00 */
[----:B------:R-:W-:Y:S02]  /*1fa0*/  @P2 R2UR.BROADCAST UR8, R3 ;  /* 0x00000000030822ca */ /* 0x000fe400008e0000 */
[----:B------:R-:W-:-:S11]  /*1fb0*/  @P2 LOP3.LUT R11, R5, 0xffff, RZ, 0xc0, !PT ;  /* 0x0000ffff050b2812 */ /* 0x000fd600078ec0ff */
[----:B------:R-:W-:Y:S01]  /*1fc0*/  @UP0 UMOV UR36, UR8 ;  /* 0x0000000800240c82 */ /* 0x000fe20008000000 */
[----:B-1----:R-:W-:Y:S05]  /*1fd0*/  @!P0 BRA `(.L_x_34) ;  /* 0x0000000000b88947 */ /* 0x002fea0003800000 */
[----:B------:R-:W4:Y:S01]  /*1fe0*/  LDC.64 R4, c[0x0][0xb18] ;  /* 0x0002c600ff047b82 */ /* 0x000f220000000a00 */
[----:B------:R-:W-:-:S07]  /*1ff0*/  ISETP.NE.AND P3, PT, R40, 0x1, PT ;  /* 0x000000012800780c */ /* 0x000fce0003f65270 */
[----:B------:R-:W1:Y:S08]  /*2000*/  LDC.64 R6, c[0x0][0xb10] ;  /* 0x0002c400ff067b82 */ /* 0x000e700000000a00 */
[----:B------:R-:W2:Y:S08]  /*2010*/  LDC R16, c[0x0][0xb20] ;  /* 0x0002c800ff107b82 */ /* 0x000eb00000000800 */
[----:B------:R-:W3:Y:S01]  /*2020*/  LDC R18, c[0x0][0xb0c] ;  /* 0x0002c300ff127b82 */ /* 0x000ee20000000800 */
[----:B----4-:R-:W-:Y:S01]  /*2030*/  IMAD.HI.U32 R17, R0, R5, RZ ;  /* 0x0000000500117227 */ /* 0x010fe200078e00ff */
[----:B------:R-:W-:-:S03]  /*2040*/  ISETP.NE.AND P0, PT, R4, 0x1, PT ;  /* 0x000000010400780c */ /* 0x000fc60003f05270 */
[----:B------:R-:W-:-:S03]  /*2050*/  IMAD.HI.U32 R5, R11, R5, RZ ;  /* 0x000000050b057227 */ /* 0x000fc600078e00ff */
[----:B------:R-:W4:Y:S01]  /*2060*/  LDC.64 R2, c[0x0][0xb28] ;  /* 0x0002ca00ff027b82 */ /* 0x000f220000000a00 */
[----:B-1----:R-:W-:-:S04]  /*2070*/  IMAD.HI.U32 R20, R9, R6, RZ ;  /* 0x0000000609147227 */ /* 0x002fc800078e00ff */
[----:B------:R-:W-:Y:S01]  /*2080*/  IMAD.HI.U32 R22, R13, R6, RZ ;  /* 0x000000060d167227 */ /* 0x000fe200078e00ff */
[----:B------:R-:W-:Y:S02]  /*2090*/  SHF.R.U32.HI R20, RZ, R7, R20 ;  /* 0x00000007ff147219 */ /* 0x000fe40000011614 */
[-C--:B--2---:R-:W-:Y:S02]  /*20a0*/  SHF.R.U32.HI R17, RZ, R16.reuse, R17 ;  /* 0x00000010ff117219 */ /* 0x084fe40000011611 */
[----:B------:R-:W-:Y:S02]  /*20b0*/  SHF.R.U32.HI R16, RZ, R16, R5 ;  /* 0x00000010ff107219 */ /* 0x000fe40000011605 */
[----:B------:R-:W-:Y:S02]  /*20c0*/  SEL R17, R0, R17, !P0 ;  /* 0x0000001100117207 */ /* 0x000fe40004000000 */
[----:B------:R-:W-:Y:S02]  /*20d0*/  SHF.R.U32.HI R22, RZ, R7, R22 ;  /* 0x00000007ff167219 */ /* 0x000fe40000011616 */
[----:B---3--:R-:W-:-:S02]  /*20e0*/  ISETP.NE.AND P1, PT, R18, 0x1, PT ;  /* 0x000000011200780c */ /* 0x008fc40003f25270 */
[----:B------:R-:W-:Y:S02]  /*20f0*/  SEL R5, R11, R16, !P0 ;  /* 0x000000100b057207 */ /* 0x000fe40004000000 */
[----:B------:R-:W-:Y:S02]  /*2100*/  SEL R19, R9, R20, !P1 ;  /* 0x0000001409137207 */ /* 0x000fe40004800000 */
[----:B------:R-:W-:Y:S01]  /*2110*/  SEL R7, R13, R22, !P1 ;  /* 0x000000160d077207 */ /* 0x000fe20004800000 */
[----:B----4-:R-:W-:-:S04]  /*2120*/  IMAD.HI.U32 R20, R17, R2, RZ ;  /* 0x0000000211147227 */ /* 0x010fc800078e00ff */
[----:B------:R-:W-:Y:S01]  /*2130*/  IMAD.HI.U32 R6, R19, R2, RZ ;  /* 0x0000000213067227 */ /* 0x000fe200078e00ff */
[----:B------:R-:W-:-:S04]  /*2140*/  @P3 SHF.R.U32.HI R17, RZ, R3, R20 ;  /* 0x00000003ff113219 */ /* 0x000fc80000011614 */
        /* <DEDUP_REMOVED lines=8> */
[----:B------:R-:W-:-:S04]  /*21d0*/  @!P0 IMAD.HI.U32 R16, R7, R2, RZ ;  /* 0x0000000207108227 */ /* 0x000fc800078e00ff */
[----:B------:R-:W-:Y:S01]  /*21e0*/  IMAD.MOV R2, RZ, RZ, -R6 ;  /* 0x000000ffff027224 */ /* 0x000fe200078e0a06 */
[----:B------:R-:W-:-:S03]  /*21f0*/  @!P0 SHF.R.U32.HI R16, RZ, R3, R16 ;  /* 0x00000003ff108219 */ /* 0x000fc60000011610 */
[----:B------:R-:W-:Y:S01]  /*2200*/  IMAD R2, R40, R2, R5 ;  /* 0x0000000228027224 */ /* 0x000fe200078e0205 */
[----:B------:R-:W-:Y:S02]  /*2210*/  @!P0 SEL R3, R7, R16, !P3 ;  /* 0x0000001007038207 */ /* 0x000fe40005800000 */
[----:B------:R-:W-:-:S03]  /*2220*/  IADD3 R16, PT, PT, -R5, RZ, RZ ;  /* 0x000000ff05107210 */ /* 0x000fc60007ffe1ff */
[--C-:B------:R-:W-:Y:S02]  /*2230*/  @!P0 IMAD.IADD R6, R6, 0x1, -R3.reuse ;  /* 0x0000000106068824 */ /* 0x100fe400078e0a03 */
[----:B------:R-:W-:Y:S01]  /*2240*/  @!P0 IMAD R3, R2, R19, R3 ;  /* 0x0000001302038224 */ /* 0x000fe200078e0203 */
[----:B------:R-:W-:Y:S01]  /*2250*/  IADD3 R2, PT, PT, -R7, RZ, RZ ;  /* 0x000000ff07027210 */ /* 0x000fe20007ffe1ff */
[----:B------:R-:W-:Y:S02]  /*2260*/  @!P0 IMAD R5, R40, R6, R7 ;  /* 0x0000000628058224 */ /* 0x000fe400078e0207 */
[----:B------:R-:W-:Y:S02]  /*2270*/  IMAD R11, R4, R16, R11 ;  /* 0x00000010040b7224 */ /* 0x000fe400078e020b */
[----:B------:R-:W-:Y:S02]  /*2280*/  @!P0 IMAD.MOV.U32 R7, RZ, RZ, R3 ;  /* 0x000000ffff078224 */ /* 0x000fe400078e0003 */
[----:B------:R-:W-:-:S02]  /*2290*/  IMAD R2, R18, R2, R13 ;  /* 0x0000000212027224 */ /* 0x000fc400078e020d */
[----:B------:R-:W-:Y:S02]  /*22a0*/  IMAD R11, R5, R4, R11 ;  /* 0x00000004050b7224 */ /* 0x000fe400078e020b */
[----:B------:R-:W-:Y:S02]  /*22b0*/  IMAD R13, R7, R18, R2 ;  /* 0x00000012070d7224 */ /* 0x000fe400078e0202 */
.L_x_34:
[----:B------:R-:W1:Y:S02]  /*22c0*/  LDCU UR8, c[0x0][0xb30] ;  /* 0x00016600ff0877ac */ /* 0x000e640008000800 */
[----:B-1----:R-:W-:-:S09]  /*22d0*/  UISETP.NE.AND UP0, UPT, UR8, 0x1, UPT ;  /* 0x000000010800788c */ /* 0x002fd2000bf05270 */
[----:B------:R-:W-:Y:S05]  /*22e0*/  BRA.U UP0, `(.L_x_35) ;  /* 0x0000000100407547 */ /* 0x000fea000b800000 */
[----:B------:R-:W1:Y:S08]  /*22f0*/  LDC.64 R4, c[0x0][0xb10] ;  /* 0x0002c400ff047b82 */ /* 0x000e700000000a00 */
[----:B------:R-:W2:Y:S08]  /*2300*/  LDC.64 R2, c[0x0][0xb18] ;  /* 0x0002c600ff027b82 */ /* 0x000eb00000000a00 */
[----:B------:R-:W3:Y:S08]  /*2310*/  LDC R6, c[0x0][0xb20] ;  /* 0x0002c800ff067b82 */ /* 0x000ef00000000800 */
[----:B------:R-:W4:Y:S01]  /*2320*/  LDC R16, c[0x0][0xb0c] ;  /* 0x0002c300ff107b82 */ /* 0x000f220000000800 */
[----:B-1----:R-:W-:-:S05]  /*2330*/  IMAD.HI.U32 R4, R13, R4, RZ ;  /* 0x000000040d047227 */ /* 0x002fca00078e00ff */
[----:B------:R-:W-:Y:S01]  /*2340*/  SHF.R.U32.HI R4, RZ, R5, R4 ;  /* 0x00000005ff047219 */ /* 0x000fe20000011604 */
[----:B--2---:R-:W-:Y:S01]  /*2350*/  IMAD.HI.U32 R3, R11, R3, RZ ;  /* 0x000000030b037227 */ /* 0x004fe200078e00ff */
[----:B------:R-:W-:-:S04]  /*2360*/  ISETP.NE.AND P0, PT, R2, 0x1, PT ;  /* 0x000000010200780c */ /* 0x000fc80003f05270 */
[----:B---3--:R-:W-:-:S04]  /*2370*/  SHF.R.U32.HI R6, RZ, R6, R3 ;  /* 0x00000006ff067219 */ /* 0x008fc80000011603 */
[----:B------:R-:W-:Y:S02]  /*2380*/  SEL R3, R11, R6, !P0 ;  /* 0x000000060b037207 */ /* 0x000fe40004000000 */
[----:B----4-:R-:W-:-:S04]  /*2390*/  ISETP.NE.AND P1, PT, R16, 0x1, PT ;  /* 0x000000011000780c */ /* 0x010fc80003f25270 */
[----:B------:R-:W-:-:S05]  /*23a0*/  SEL R4, R13, R4, !P1 ;  /* 0x000000040d047207 */ /* 0x000fca0004800000 */
[----:B------:R-:W-:Y:S02]  /*23b0*/  IMAD.IADD R5, R3, 0x1, -R4 ;  /* 0x0000000103057824 */ /* 0x000fe400078e0a04 */
[----:B------:R-:W-:Y:S02]  /*23c0*/  IMAD.IADD R3, R4, 0x1, -R3 ;  /* 0x0000000104037824 */ /* 0x000fe400078e0a03 */
[----:B------:R-:W-:Y:S02]  /*23d0*/  IMAD R13, R5, R16, R13 ;  /* 0x00000010050d7224 */ /* 0x000fe400078e020d */
[----:B------:R-:W-:-:S07]  /*23e0*/  IMAD R11, R3, R2, R11 ;  /* 0x00000002030b7224 */ /* 0x000fce00078e020b */
.L_x_35:
[----:B------:R-:W-:Y:S01]  /*23f0*/  VIADD R14, R14, 0x1 ;  /* 0x000000010e0e7836 */ /* 0x000fe20000000000 */
[----:B------:R-:W-:Y:S01]  /*2400*/  PLOP3.LUT P1, PT, PT, PT, PT, 0x80, 0x8 ;  /* 0x000000000008781c */ /* 0x000fe20003f2f070 */
[----:B------:R-:W-:Y:S02]  /*2410*/  IMAD.IADD R21, R13, 0x1, R96 ;  /* 0x000000010d157824 */ /* 0x000fe400078e0260 */
[----:B------:R-:W-:Y:S01]  /*2420*/  IMAD.IADD R20, R11, 0x1, R94 ;  /* 0x000000010b147824 */ /* 0x000fe200078e025e */
[----:B------:R-:W-:-:S04]  /*2430*/  ISETP.NE.AND P0, PT, R14, 0x2, PT ;  /* 0x000000020e00780c */ /* 0x000fc80003f05270 */
[----:B------:R-:W-:Y:S02]  /*2440*/  SEL R3, RZ, 0x1, P0 ;  /* 0x00000001ff037807 */ /* 0x000fe40000000000 */
[----:B------:R-:W-:Y:S02]  /*2450*/  SEL R14, R14, RZ, P0 ;  /* 0x000000ff0e0e7207 */ /* 0x000fe40000000000 */
[----:B------:R-:W-:Y:S01]  /*2460*/  LOP3.LUT R12, R12, R3, RZ, 0x3c, !PT ;  /* 0x000000030c0c7212 */ /* 0x000fe200078e3cff */
[----:B------:R-:W-:Y:S06]  /*2470*/  @P2 BRA `(.L_x_36) ;  /* 0xfffffff000982947 */ /* 0x000fec000383ffff */
[----:B------:R-:W-:Y:S01]  /*2480*/  UIADD3 UR4, UPT, UPT, UR4, 0x88, URZ ;  /* 0x0000008804047890 */ /* 0x000fe2000fffe0ff */
[----:B------:R-:W-:-:S03]  /*2490*/  SHF.L.U32 R3, R15, 0x1f, RZ ;  /* 0x0000001f0f037819 */ /* 0x000fc600000006ff */
[----:B------:R-:W-:-:S09]  /*24a0*/  ULEA UR5, UR6, UR4, 0x3 ;  /* 0x0000000406057291 */ /* 0x000fd2000f8e18ff */
[----:B------:R-:W1:Y:S02]  /*24b0*/  SYNCS.PHASECHK.TRANS64.TRYWAIT P0, [UR5], R3 ;  /* 0x00000003ff0075a7 */ /* 0x000e640008001105 */
[----:B-1----:R-:W-:Y:S05]  /*24c0*/  @!P0 BRA `(.L_x_37) ;  /* 0x00000054009c8947 */ /* 0x002fea0003800000 */
.L_x_124:
[----:B------:R-:W-:-:S04]  /*24d0*/  UIADD3 UR6, UPT, UPT, UR6, 0x1, URZ ;  /* 0x0000000106067890 */ /* 0x000fc8000fffe0ff */
[----:B------:R-:W-:-:S04]  /*24e0*/  UISETP.NE.AND UP0, UPT, UR6, 0x11, UPT ;  /* 0x000000110600788c */ /* 0x000fc8000bf05270 */
[----:B------:R-:W-:Y:S02]  /*24f0*/  USEL UR7, URZ, 0x1, UP0 ;  /* 0x00000001ff077887 */ /* 0x000fe40008000000 */
[----:B------:R-:W-:-:S04]  /*2500*/  USEL UR6, UR6, URZ, UP0 ;  /* 0x000000ff06067287 */ /* 0x000fc80008000000 */
[----:B------:R-:W-:Y:S01]  /*2510*/  ULEA UR5, UR6, UR4, 0x3 ;  /* 0x0000000406057291 */ /* 0x000fe2000f8e18ff */
[----:B------:R-:W-:-:S04]  /*2520*/  LOP3.LUT R2, R15, UR7, RZ, 0x3c, !PT ;  /* 0x000000070f027c12 */ /* 0x000fc8000f8e3cff */
[----:B-1----:R-:W-:-:S04]  /*2530*/  SHF.L.U32 R3, R2, 0x1f, RZ ;  /* 0x0000001f02037819 */ /* 0x002fc800000006ff */
[----:B------:R-:W1:Y:S02]  /*2540*/  SYNCS.PHASECHK.TRANS64.TRYWAIT P0, [UR5], R3 ;  /* 0x00000003ff0075a7 */ /* 0x000e640008001105 */
[----:B-1----:R-:W-:Y:S05]  /*2550*/  @!P0 BRA `(.L_x_38) ;  /* 0x0000005400908947 */ /* 0x002fea0003800000 */
.L_x_126:
        /* <DEDUP_REMOVED lines=9> */
.L_x_128:
        /* <DEDUP_REMOVED lines=9> */
.L_x_130:
        /* <DEDUP_REMOVED lines=9> */
.L_x_132:
        /* <DEDUP_REMOVED lines=9> */
.L_x_134:
        /* <DEDUP_REMOVED lines=9> */
.L_x_136:
        /* <DEDUP_REMOVED lines=9> */
.L_x_138:
        /* <DEDUP_REMOVED lines=9> */
.L_x_140:
        /* <DEDUP_REMOVED lines=9> */
.L_x_142:
        /* <DEDUP_REMOVED lines=9> */
.L_x_144:
        /* <DEDUP_REMOVED lines=9> */
.L_x_146:
        /* <DEDUP_REMOVED lines=9> */
.L_x_148:
        /* <DEDUP_REMOVED lines=9> */
.L_x_150:
        /* <DEDUP_REMOVED lines=9> */
.L_x_152:
        /* <DEDUP_REMOVED lines=9> */
.L_x_154:
[----:B------:R-:W-:-:S04]  /*2d40*/  UIADD3 UR6, UPT, UPT, UR6, 0x1, URZ ;  /* 0x0000000106067890 */ /* 0x000fc8000fffe0ff */
[----:B------:R-:W-:-:S04]  /*2d50*/  UISETP.NE.AND UP0, UPT, UR6, 0x11, UPT ;  /* 0x000000110600788c */ /* 0x000fc8000bf05270 */
[----:B------:R-:W-:Y:S02]  /*2d60*/  USEL UR5, URZ, 0x1, UP0 ;  /* 0x00000001ff057887 */ /* 0x000fe40008000000 */
[----:B------:R-:W-:-:S04]  /*2d70*/  USEL UR6, UR6, URZ, UP0 ;  /* 0x000000ff06067287 */ /* 0x000fc80008000000 */
[----:B------:R-:W-:Y:S01]  /*2d80*/  ULEA UR6, UR6, UR4, 0x3 ;  /* 0x0000000406067291 */ /* 0x000fe2000f8e18ff */
[----:B-1----:R-:W-:-:S04]  /*2d90*/  LOP3.LUT R3, R2, UR5, RZ, 0x3c, !PT ;  /* 0x0000000502037c12 */ /* 0x002fc8000f8e3cff */
[----:B------:R-:W-:Y:S01]  /*2da0*/  SHF.L.U32 R3, R3, 0x1f, RZ ;  /* 0x0000001f03037819 */ /* 0x000fe200000006ff */
[----:B----4-:R-:W-:-:S07]  /*2db0*/  IMAD.U32 R0, RZ, RZ, UR6 ;  /* 0x00000006ff007e24 */ /* 0x010fce000f8e00ff */
.L_x_53:
[----:B-1----:R1:W2:Y:S02]  /*2dc0*/  SYNCS.PHASECHK.TRANS64.TRYWAIT P0, [R0+URZ], R3 ;  /* 0x00000003000075a7 */ /* 0x0022a400080011ff */
[----:B--2---:R-:W-:Y:S05]  /*2dd0*/  @!P0 NANOSLEEP.SYNCS 0x989680 ;  /* 0x009896800000895d */ /* 0x004fea0003900000 */
[----:B------:R-:W2:Y:S02]  /*2de0*/  @!P0 SYNCS.PHASECHK.TRANS64 P0, [R0+URZ], R3 ;  /* 0x00000003000085a7 */ /* 0x000ea400080010ff */
[----:B--2---:R-:W-:Y:S05]  /*2df0*/  @P0 EXIT ;  /* 0x000000000000094d */ /* 0x004fea0003800000 */
[----:B------:R-:W-:Y:S05]  /*2e00*/  BRA `(.L_x_53) ;  /* 0xfffffffc00ec7947 */ /* 0x000fea000383ffff */
.L_x_18:
[----:B------:R-:W-:-:S04]  /*2e10*/  UISETP.NE.AND UP1, UPT, UR37, URZ, UPT ;  /* 0x000000ff2500728c */ /* 0x000fc8000bf25270 */
[----:B------:R-:W-:-:S09]  /*2e20*/  UISETP.NE.OR UP1, UPT, UR8, 0x1, UP1 ;  /* 0x000000010800788c */ /* 0x000fd20008f25670 */
[----:B------:R-:W-:Y:S05]  /*2e30*/  BRA.U UP1, `(.L_x_54) ;  /* 0x0000000501487547 */ /* 0x000fea000b800000 */
[----:B------:R-:W-:Y:S01]  /*2e40*/  ISETP.NE.AND P2, PT, R2, RZ, PT ;  /* 0x000000ff0200720c */ /* 0x000fe20003f45270 */
[----:B------:R-:W-:Y:S01]  /*2e50*/  IMAD.MOV.U32 R12, RZ, RZ, 0x1 ;  /* 0x00000001ff0c7424 */ /* 0x000fe200078e00ff */
[----:B------:R-:W-:Y:S02]  /*2e60*/  CS2R R10, SRZ ;  /* 0x00000000000a7805 */ /* 0x000fe4000001ff00 */
[----:B------:R-:W-:Y:S01]  /*2e70*/  CS2R R8, SRZ ;  /* 0x0000000000087805 */ /* 0x000fe2000001ff00 */
[----:B------:R-:W-:Y:S01]  /*2e80*/  UMOV UR4, 0x400 ;  /* 0x0000040000047882 */ /* 0x000fe20000000000 */
[----:B------:R-:W-:Y:S01]  /*2e90*/  UMOV UR6, URZ ;  /* 0x000000ff00067c82 */ /* 0x000fe20008000000 */
[----:B------:R-:W-:-:S12]  /*2ea0*/  ULEA UR37, UR37, UR4, 0x18 ;  /* 0x0000000425257291 */ /* 0x000fd8000f8ec0ff */
.L_x_58:
[----:B------:R-:W-:Y:S02]  /*2eb0*/  LEA R0, R8, UR37, 0x3 ;  /* 0x0000002508007c11 */ /* 0x000fe4000f8e18ff */
[----:B------:R-:W-:-:S03]  /*2ec0*/  SHF.L.U32 R5, R9, 0x1f, RZ ;  /* 0x0000001f09057819 */ /* 0x000fc600000006ff */
[----:B------:R-:W-:Y:S01]  /*2ed0*/  VIADD R4, R0, 0x1b0 ;  /* 0x000001b000047836 */ /* 0x000fe20000000000 */
[----:B------:R-:W1:Y:S02]  /*2ee0*/  SYNCS.PHASECHK.TRANS64.TRYWAIT P0, [R0+URZ+0x1a0], R5 ;  /* 0x0001a005000075a7 */ /* 0x000e6400080011ff */
[----:B-1----:R-:W-:Y:S05]  /*2ef0*/  @!P0 BRA `(.L_x_55) ;  /* 0x0000005000908947 */ /* 0x002fea0003800000 */
.L_x_155:
[----:B------:R-:W-:Y:S01]  /*2f00*/  ULEA UR5, UR6, UR37, 0x3 ;  /* 0x0000002506057291 */ /* 0x000fe2000f8e18ff */
[----:B------:R-:W-:Y:S02]  /*2f10*/  PRMT R4, RZ, 0x654, R4 ;  /* 0x00000654ff047816 */ /* 0x000fe40000000004 */
[----:B-1----:R-:W-:Y:S01]  /*2f20*/  SHF.L.U32 R5, R12, 0x1f, RZ ;  /* 0x0000001f0c057819 */ /* 0x002fe200000006ff */
[----:B------:R-:W-:Y:S01]  /*2f30*/  UIADD3 UR4, UPT, UPT, UR5, 0x140, URZ ;  /* 0x0000014005047890 */ /* 0x000fe2000fffe0ff */
[----:B------:R1:W-:Y:S05]  /*2f40*/  SYNCS.ARRIVE.TRANS64.RED.A1T0 RZ, [R4+URZ], RZ ;  /* 0x000000ff04ff79a7 */ /* 0x0003ea00081004ff */
[----:B------:R-:W-:Y:S01]  /*2f50*/  IMAD.U32 R7, RZ, RZ, UR4 ;  /* 0x00000004ff077e24 */ /* 0x000fe2000f8e00ff */
[----:B------:R-:W2:Y:S04]  /*2f60*/  SYNCS.PHASECHK.TRANS64.TRYWAIT P0, [UR5+0x150], R5 ;  /* 0x00015005ff0075a7 */ /* 0x000ea80008001105 */
[----:B------:R-:W-:Y:S01]  /*2f70*/  PRMT R6, R2, 0x654, R7 ;  /* 0x0000065402067816 */ /* 0x000fe20000000007 */
[----:B-1----:R-:W-:Y:S01]  /*2f80*/  @!P2 IMAD.MOV.U32 R4, RZ, RZ, 0x10 ;  /* 0x00000010ff04a424 */ /* 0x002fe200078e00ff */
[----:B--2---:R-:W-:Y:S06]  /*2f90*/  @!P0 BRA `(.L_x_56) ;  /* 0x00000050007c8947 */ /* 0x004fec0003800000 */
.L_x_157:
[----:B------:R-:W-:Y:S01]  /*2fa0*/  ULEA UR4, UR6, UR37, 0x4 ;  /* 0x0000002506047291 */ /* 0x000fe2000f8e20ff */
[----:B------:R-:W-:Y:S01]  /*2fb0*/  SEL R3, R6, R3, !P2 ;  /* 0x0000000306037207 */ /* 0x000fe20005000000 */
[----:B------:R-:W-:Y:S01]  /*2fc0*/  UIADD3 UR5, UPT, UPT, UR5, 0x140, URZ ;  /* 0x0000014005057890 */ /* 0x000fe2000fffe0ff */
[----:B-1----:R-:W-:Y:S01]  /*2fd0*/  LEA R0, R11, UR37, 0x3 ;  /* 0x000000250b007c11 */ /* 0x002fe2000f8e18ff */
[----:B------:R-:W-:Y:S01]  /*2fe0*/  UIADD3 UR4, UPT, UPT, UR4, 0x1d0, URZ ;  /* 0x000001d004047890 */ /* 0x000fe2000fffe0ff */
[----:B------:R-:W-:Y:S01]  /*2ff0*/  SHF.L.U32 R5, R10, 0x1f, RZ ;  /* 0x0000001f0a057819 */ /* 0x000fe200000006ff */
[----:B------:R1:W-:Y:S01]  /*3000*/  @!P2 SYNCS.ARRIVE.TRANS64.RED RZ, [R3+URZ], R4 ;  /* 0x0000000403ffa9a7 */ /* 0x0003e200080004ff */
[----:B------:R-:W-:Y:S01]  /*3010*/  UIADD3 UR6, UPT, UPT, UR6, 0x1, URZ ;  /* 0x0000000106067890 */ /* 0x000fe2000fffe0ff */
[----:B------:R-:W-:-:S03]  /*3020*/  VIADD R8, R8, 0x1 ;  /* 0x0000000108087836 */ /* 0x000fc60000000000 */
[----:B------:R-:W-:Y:S02]  /*3030*/  UISETP.NE.AND UP0, UPT, UR6, 0x2, UPT ;  /* 0x000000020600788c */ /* 0x000fe4000bf05270 */
[----:B------:R-:W-:Y:S06]  /*3040*/  UGETNEXTWORKID.BROADCAST [UR4], [UR5] ;  /* 0x00000000040073ca */ /* 0x000fec0008000100 */
[----:B------:R-:W-:Y:S01]  /*3050*/  USEL UR4, URZ, 0x1, UP0 ;  /* 0x00000001ff047887 */ /* 0x000fe20008000000 */
[----:B------:R-:W-:Y:S01]  /*3060*/  ISETP.NE.AND P0, PT, R8, 0x2, PT ;  /* 0x000000020800780c */ /* 0x000fe20003f05270 */
[----:B------:R-:W-:Y:S01]  /*3070*/  USEL UR6, UR6, URZ, UP0 ;  /* 0x000000ff06067287 */ /* 0x000fe20008000000 */
[----:B------:R-:W2:Y:S03]  /*3080*/  SYNCS.PHASECHK.TRANS64.TRYWAIT P1, [R0+URZ+0x140], R5 ;  /* 0x00014005000075a7 */ /* 0x000ea600080211ff */
[----:B------:R-:W-:Y:S01]  /*3090*/  LOP3.LUT R12, R12, UR4, RZ, 0x3c, !PT ;  /* 0x000000040c0c7c12 */ /* 0x000fe2000f8e3cff */
[----:B-12---:R-:W-:Y:S07]  /*30a0*/  @!P1 BRA `(.L_x_57) ;  /* 0x0000005000509947 */ /* 0x006fee0003800000 */
.L_x_158:
[C---:B------:R-:W-:Y:S01]  /*30b0*/  LEA R4, R11.reuse, UR37, 0x4 ;  /* 0x000000250b047c11 */ /* 0x040fe2000f8e20ff */
[----:B-1----:R-:W-:Y:S01]  /*30c0*/  VIADD R0, R0, 0x150 ;  /* 0x0000015000007836 */ /* 0x002fe20000000000 */
[----:B------:R-:W-:Y:S01]  /*30d0*/  SEL R8, R8, RZ, P0 ;  /* 0x000000ff08087207 */ /* 0x000fe20000000000 */
[----:B------:R-:W-:-:S03]  /*30e0*/  VIADD R11, R11, 0x1 ;  /* 0x000000010b0b7836 */ /* 0x000fc60000000000 */
[----:B------:R-:W1:Y:S01]  /*30f0*/  LDS.128 R4, [R4+0x1d0] ;  /* 0x0001d00004047984 */ /* 0x000e620000000c00 */
[----:B------:R-:W-:Y:S02]  /*3100*/  PRMT R0, RZ, 0x654, R0 ;  /* 0x00000654ff007816 */ /* 0x000fe40000000000 */
[C---:B------:R-:W-:Y:S01]  /*3110*/  ISETP.NE.AND P1, PT, R11.reuse, 0x2, PT ;  /* 0x000000020b00780c */ /* 0x040fe20003f25270 */
[----:B------:R-:W-:Y:S01]  /*3120*/  @!PT LDS RZ, [RZ] ;  /* 0x00000000fffff984 */ /* 0x000fe20000000800 */
[----:B------:R-:W-:Y:S01]  /*3130*/  @!PT LDS RZ, [RZ] ;  /* 0x00000000fffff984 */ /* 0x000fe20000000800 */
[----:B------:R-:W-:Y:S01]  /*3140*/  @!PT LDS RZ, [RZ] ;  /* 0x00000000fffff984 */ /* 0x000fe20000000800 */
[----:B------:R-:W-:Y:S01]  /*3150*/  @!PT LDS RZ, [RZ] ;  /* 0x00000000fffff984 */ /* 0x000fe20000000800 */
[----:B------:R2:W-:Y:S06]  /*3160*/  MEMBAR.ALL.CTA ;  /* 0x0000000000007992 */ /* 0x0005ec0000008000 */
[----:B--2---:R-:W2:Y:S01]  /*3170*/  FENCE.VIEW.ASYNC.S ;  /* 0x00000000000073c6 */ /* 0x004ea20000000000 */
[----:B------:R-:W-:Y:S01]  /*3180*/  SEL R11, R11, RZ, P1 ;  /* 0x000000ff0b0b7207 */ /* 0x000fe20000800000 */
[----:B--2---:R2:W-:Y:S01]  /*3190*/  SYNCS.ARRIVE.TRANS64.RED.A1T0 RZ, [R0+URZ], RZ ;  /* 0x000000ff00ff79a7 */ /* 0x0045e200081004ff */
[----:B-1----:R-:W-:-:S02]  /*31a0*/  LOP3.LUT P3, RZ, R6, 0x1, RZ, 0xc0, !PT ;  /* 0x0000000106ff7812 */ /* 0x002fc4000786c0ff */
[----:B------:R-:W-:-:S04]  /*31b0*/  SEL R5, RZ, 0x1, P1 ;  /* 0x00000001ff057807 */ /* 0x000fc80000800000 */
[----:B------:R-:W-:Y:S02]  /*31c0*/  LOP3.LUT R10, R10, R5, RZ, 0x3c, !PT ;  /* 0x000000050a0a7212 */ /* 0x000fe400078e3cff */
[----:B--2---:R-:W-:-:S04]  /*31d0*/  SEL R0, RZ, 0x1, P0 ;  /* 0x00000001ff007807 */ /* 0x004fc80000000000 */
[----:B------:R-:W-:Y:S01]  /*31e0*/  LOP3.LUT R9, R9, R0, RZ, 0x3c, !PT ;  /* 0x0000000009097212 */ /* 0x000fe200078e3cff */
[----:B------:R-:W-:Y:S06]  /*31f0*/  @P3 BRA `(.L_x_58) ;  /* 0xfffffffc002c3947 */ /* 0x000fec000383ffff */
[----:B------:R-:W-:Y:S01]  /*3200*/  ULEA UR5, UR6, UR37, 0x3 ;  /* 0x0000002506057291 */ /* 0x000fe2000f8e18ff */
[----:B------:R-:W-:-:S08]  /*3210*/  SHF.L.U32 R3, R12, 0x1f, RZ ;  /* 0x0000001f0c037819 */ /* 0x000fd000000006ff */
[----:B------:R-:W1:Y:S02]  /*3220*/  SYNCS.PHASECHK.TRANS64 P0, [UR5+0x150], R3 ;  /* 0x00015003ff0075a7 */ /* 0x000e640008001005 */
[----:B-1----:R-:W-:Y:S05]  /*3230*/  @P0 BRA `(.L_x_59) ;  /* 0x0000000000080947 */ /* 0x002fea0003800000 */
[----:B------:R-:W1:Y:S02]  /*3240*/  SYNCS.PHASECHK.TRANS64.TRYWAIT P0, [UR5+0x150], R3 ;  /* 0x00015003ff0075a7 */ /* 0x000e640008001105 */
[----:B-1----:R-:W-:Y:S05]  /*3250*/  @!P0 BRA `(.L_x_60) ;  /* 0x0000004c00f88947 */ /* 0x002fea0003800000 */
.L_x_59:
[----:B------:R-:W-:-:S04]  /*3260*/  UIADD3 UR4, UPT, UPT, UR6, 0x1, URZ ;  /* 0x0000000106047890 */ /* 0x000fc8000fffe0ff */
[----:B------:R-:W-:-:S04]  /*3270*/  UISETP.NE.AND UP0, UPT, UR4, 0x2, UPT ;  /* 0x000000020400788c */ /* 0x000fc8000bf05270 */
[----:B------:R-:W-:Y:S02]  /*3280*/  USEL UR7, URZ, 0x1, UP0 ;  /* 0x00000001ff077887 */ /* 0x000fe40008000000 */
[----:B------:R-:W-:-:S04]  /*3290*/  USEL UR4, UR4, URZ, UP0 ;  /* 0x000000ff04047287 */ /* 0x000fc80008000000 */
[----:B------:R-:W-:Y:S01]  /*32a0*/  ULEA UR4, UR4, UR37, 0x3 ;  /* 0x0000002504047291 */ /* 0x000fe2000f8e18ff */
[----:B-1----:R-:W-:-:S04]  /*32b0*/  LOP3.LUT R3, R12, UR7, RZ, 0x3c, !PT ;  /* 0x000000070c037c12 */ /* 0x002fc8000f8e3cff */
[----:B------:R-:W-:-:S04]  /*32c0*/  SHF.L.U32 R0, R3, 0x1f, RZ ;  /* 0x0000001f03007819 */ /* 0x000fc800000006ff */
[----:B------:R-:W1:Y:S02]  /*32d0*/  SYNCS.PHASECHK.TRANS64 P0, [UR4+0x150], R0 ;  /* 0x00015000ff0075a7 */ /* 0x000e640008001004 */
[----:B-1----:R-:W-:Y:S05]  /*32e0*/  @P0 EXIT ;  /* 0x000000000000094d */ /* 0x002fea0003800000 */
[----:B------:R-:W-:Y:S02]  /*32f0*/  SHF.L.U32 R3, R3, 0x1f, RZ ;  /* 0x0000001f03037819 */ /* 0x000fe400000006ff */
[----:B------:R-:W-:-:S07]  /*3300*/  MOV R0, UR4 ;  /* 0x0000000400007c02 */ /* 0x000fce0008000f00 */
.L_x_61:
[----:B-1----:R1:W2:Y:S02]  /*3310*/  SYNCS.PHASECHK.TRANS64.TRYWAIT P0, [R0+URZ+0x150], R3 ;  /* 0x00015003000075a7 */ /* 0x0022a400080011ff */
[----:B--2---:R-:W-:Y:S05]  /*3320*/  @!P0 NANOSLEEP.SYNCS 0x989680 ;  /* 0x009896800000895d */ /* 0x004fea0003900000 */
[----:B------:R-:W2:Y:S02]  /*3330*/  @!P0 SYNCS.PHASECHK.TRANS64 P0, [R0+URZ+0x150], R3 ;  /* 0x00015003000085a7 */ /* 0x000ea400080010ff */
[----:B--2---:R-:W-:Y:S05]  /*3340*/  @P0 EXIT ;  /* 0x000000000000094d */ /* 0x004fea0003800000 */
[----:B------:R-:W-:Y:S05]  /*3350*/  BRA `(.L_x_61) ;  /* 0xfffffffc00ec7947 */ /* 0x000fea000383ffff */
.L_x_54:
[----:B------:R-:W-:-:S09]  /*3360*/  UISETP.NE.AND UP1, UPT, UR8, URZ, UPT ;  /* 0x000000ff0800728c */ /* 0x000fd2000bf25270 */
[----:B------:R-:W-:Y:S05]  /*3370*/  BRA.U UP1, `(.L_x_62) ;  /* 0x0000000d01947547 */ /* 0x000fea000b800000 */
[----:B------:R-:W-:Y:S01]  /*3380*/  UMOV UR4, 0x40 ;  /* 0x0000004000047882 */ /* 0x000fe20000000000 */
[----:B------:R-:W-:Y:S01]  /*3390*/  NOP ;  /* 0x0000000000007918 */ /* 0x000fe20000000000 */
[----:B------:R-:W-:Y:S01]  /*33a0*/  ULEA UR4, UR37, UR4, 0x18 ;  /* 0x0000000425047291 */ /* 0x000fe2000f8ec0ff */
[----:B------:R-:W-:Y:S02]  /*33b0*/  UMOV UR5, 0x400 ;  /* 0x0000040000057882 */ /* 0x000fe40000000000 */
[----:B------:R-:W-:-:S06]  /*33c0*/  ULEA UR37, UR37, UR5, 0x18 ;  /* 0x0000000525257291 */ /* 0x000fcc000f8ec0ff */
[----:B------:R-:W1:Y:S02]  /*33d0*/  LDS.U8 R0, [UR4+0x1c] ;  /* 0x00001c04ff007984 */ /* 0x000e640008000000 */
[----:B-1----:R-:W-:-:S13]  /*33e0*/  ISETP.NE.AND P0, PT, R0, RZ, PT ;  /* 0x000000ff0000720c */ /* 0x002fda0003f05270 */
[----:B------:R-:W-:Y:S05]  /*33f0*/  @P0 BRA `(.L_x_63) ;  /* 0x0000000000580947 */ /* 0x000fea0003800000 */
[----:B------:R-:W-:-:S13]  /*3400*/  ELECT P0, URZ, PT ;  /* 0x0000000000ff782f */ /* 0x000fda0003800000 */
[----:B------:R-:W-:Y:S05]  /*3410*/  @!P0 BRA `(.L_x_64) ;  /* 0x0000000000608947 */ /* 0x000fea0003800000 */
[----:B------:R-:W-:Y:S01]  /*3420*/  UMOV UR5, 0x10 ;  /* 0x0000001000057882 */ /* 0x000fe20000000000 */
[----:B------:R-:W-:Y:S01]  /*3430*/  HFMA2 R0, -RZ, RZ, 0, 5.9604644775390625e-08 ;  /* 0x00000001ff007431 */ /* 0x000fe200000001ff */
[----:B------:R-:W-:-:S03]  /*3440*/  MOV R2, 0xffff ;  /* 0x0000ffff00027802 */ /* 0x000fc60000000f00 */
[----:B------:R-:W-:Y:S04]  /*3450*/  DEPBAR.LE SB1, 0x36 ;  /* 0x00009d800000791a */ /* 0x000fe80000000000 */
[----:B------:R-:W1:Y:S02]  /*3460*/  UTCATOMSWS.FIND_AND_SET.ALIGN UP0, UR5, UR5 ;  /* 0x00000005000575e3 */ /* 0x000e640008000800 */
[----:B-1----:R-:W-:Y:S01]  /*3470*/  MOV R3, UR5 ;  /* 0x0000000500037c02 */ /* 0x002fe20008000f00 */
[----:B------:R-:W-:Y:S06]  /*3480*/  BRA.U UP0, `(.L_x_65) ;  /* 0x0000000100187547 */ /* 0x000fec000b800000 */
.L_x_66:
[----:B------:R-:W-:Y:S05]  /*3490*/  NANOSLEEP 0x64 ;  /* 0x000000640000795d */ /* 0x000fea0003800000 */
[----:B------:R-:W-:-:S05]  /*34a0*/  UMOV UR5, 0x10 ;  /* 0x0000001000057882 */ /* 0x000fca0000000000 */
[----:B------:R-:W-:Y:S04]  /*34b0*/  DEPBAR.LE SB1, 0x36 ;  /* 0x00009d800000791a */ /* 0x000fe80000000000 */
[----:B------:R-:W1:Y:S02]  /*34c0*/  UTCATOMSWS.FIND_AND_SET.ALIGN UP0, UR5, UR5 ;  /* 0x00000005000575e3 */ /* 0x000e640008000800 */
[----:B-1----:R-:W-:Y:S01]  /*34d0*/  MOV R3, UR5 ;  /* 0x0000000500037c02 */ /* 0x002fe20008000f00 */
[----:B------:R-:W-:Y:S05]  /*34e0*/  BRA.U !UP0, `(.L_x_66) ;  /* 0xfffffffd08e87547 */ /* 0x000fea000b83ffff */
.L_x_65:
[-C--:B------:R-:W-:Y:S02]  /*34f0*/  SHF.L.U32 R2, R2, R3.reuse, RZ ;  /* 0x0000000302027219 */ /* 0x080fe400000006ff */
[----:B------:R-:W-:Y:S01]  /*3500*/  SHF.L.U32 R0, R0, R3, RZ ;  /* 0x0000000300007219 */ /* 0x000fe200000006ff */
[----:B------:R-:W-:Y:S02]  /*3510*/  IMAD.SHL.U32 R3, R3, 0x20, RZ ;  /* 0x0000002003037824 */ /* 0x000fe400078e00ff */
[----:B------:R1:W-:Y:S04]  /*3520*/  ATOMS.OR RZ, [UR4+0x14], R2 ;  /* 0x00001402ffff798c */ /* 0x0003e8000b000004 */
[----:B------:R1:W-:Y:S04]  /*3530*/  ATOMS.OR RZ, [UR4+0x18], R0 ;  /* 0x00001800ffff798c */ /* 0x0003e8000b000004 */
[----:B------:R1:W-:Y:S01]  /*3540*/  STS [UR37+0x1f0], R3 ;  /* 0x0001f003ff007988 */ /* 0x0003e20008000825 */
[----:B------:R-:W-:Y:S05]  /*3550*/  BRA `(.L_x_64) ;  /* 0x0000000000107947 */ /* 0x000fea0003800000 */
.L_x_63:
[----:B------:R-:W-:Y:S02]  /*3560*/  MOV R0, 0xffffffff ;  /* 0xffffffff00007802 */ /* 0x000fe40000000f00 */
[----:B------:R-:W-:-:S03]  /*3570*/  MOV R2, 0x35a0 ;  /* 0x000035a000027802 */ /* 0x000fc60000000f00 */
[----:B------:R1:W-:Y:S04]  /*3580*/  STS [UR37+0x1f0], R0 ;  /* 0x0001f000ff007988 */ /* 0x0003e80008000825 */
[----:B-1-3-5:R-:W-:Y:S05]  /*3590*/  CALL.REL.NOINC `($__internal_1_$__cuda_sm10x_tcgen05_guardrail_trap_phase_invalid_during_alloc) ;  /* 0x0000005000b47944 */ /* 0x02afea0003c00000 */
.L_x_64:
[----:B------:R-:W-:Y:S05]  /*35a0*/  WARPSYNC.ALL ;  /* 0x0000000000007948 */ /* 0x000fea0003800000 */
[----:B------:R-:W2:Y:S01]  /*35b0*/  S2UR UR6, SR_CgaCtaId ;  /* 0x00000000000679c3 */ /* 0x000ea20000008800 */
[----:B------:R-:W-:Y:S01]  /*35c0*/  UMOV UR4, 0x400 ;  /* 0x0000040000047882 */ /* 0x000fe20000000000 */
[----:B------:R-:W-:-:S06]  /*35d0*/  NOP ;  /* 0x0000000000007918 */ /* 0x000fcc0000000000 */
[----:B------:R-:W-:Y:S06]  /*35e0*/  BAR.ARV 0x6, 0xa0 ;  /* 0x0182800000007b1d */ /* 0x000fec0000002000 */
[----:B------:R-:W4:Y:S01]  /*35f0*/  LDCU UR7, c[0x0][0x38c] ;  /* 0x00007180ff0777ac */ /* 0x000f220008000800 */
[----:B------:R-:W-:Y:S01]  /*3600*/  IMAD.MOV.U32 R11, RZ, RZ, 0x1 ;  /* 0x00000001ff0b7424 */ /* 0x000fe200078e00ff */
[----:B------:R-:W-:Y:S01]  /*3610*/  CS2R R8, SRZ ;  /* 0x0000000000087805 */ /* 0x000fe2000001ff00 */
[----:B------:R-:W-:Y:S01]  /*3620*/  IMAD.MOV.U32 R10, RZ, RZ, RZ ;  /* 0x000000ffff0a7224 */ /* 0x000fe200078e00ff */
[----:B------:R-:W-:Y:S01]  /*3630*/  UMOV UR18, URZ ;  /* 0x000000ff00127c82 */ /* 0x000fe20008000000 */
[----:B------:R-:W-:Y:S01]  /*3640*/  UMOV UR17, URZ ;  /* 0x000000ff00117c82 */ /* 0x000fe20008000000 */
[----:B------:R-:W-:Y:S01]  /*3650*/  UMOV UR22, 0x0 ;  /* 0x0000000000167882 */ /* 0x000fe20000000000 */
[----:B------:R-:W-:Y:S01]  /*3660*/  UMOV UR23, 0x4200490 ;  /* 0x0420049000177882 */ /* 0x000fe20000000000 */
[----:B------:R-:W-:Y:S01]  /*3670*/  UMOV UR20, 0x0 ;  /* 0x0000000000147882 */ /* 0x000fe20000000000 */
[----:B------:R-:W-:Y:S01]  /*3680*/  UMOV UR21, 0x4200490 ;  /* 0x0420049000157882 */ /* 0x000fe20000000000 */
[----:B--2---:R-:W-:Y:S01]  /*3690*/  ULEA UR6, UR6, UR4, 0x18 ;  /* 0x0000000406067291 */ /* 0x004fe2000f8ec0ff */
[----:B------:R-:W2:Y:S03]  /*36a0*/  LDCU UR4, c[0x0][0x38c] ;  /* 0x00007180ff0477ac */ /* 0x000ea60008000800 */
[----:B------:R-:W-:-:S02]  /*36b0*/  UIADD3 UR11, UPT, UPT, UR6, 0x4400, URZ ;  /* 0x00004400060b7890 */ /* 0x000fc4000fffe0ff */
[----:B----4-:R-:W-:-:S03]  /*36c0*/  UIADD3 UR7, UPT, UPT, UR7, 0x3f, URZ ;  /* 0x0000003f07077890 */ /* 0x010fc6000fffe0ff */
[----:B-1----:R-:W1:Y:S01]  /*36d0*/  LDS R0, [UR6+0x1f0] ;  /* 0x0001f006ff007984 */ /* 0x002e620008000800 */
[----:B------:R-:W-:Y:S02]  /*36e0*/  UIADD3 UR12, UPT, UPT, UR6, 0x15400, URZ ;  /* 0x00015400060c7890 */ /* 0x000fe4000fffe0ff */
[----:B------:R-:W-:Y:S02]  /*36f0*/  USHF.R.S32.HI UR5, URZ, 0x1f, UR7 ;  /* 0x0000001fff057899 */ /* 0x000fe40008011407 */
[----:B------:R-:W-:Y:S02]  /*3700*/  USHF.R.U32.HI UR11, URZ, 0x4, UR11 ;  /* 0x00000004ff0b7899 */ /* 0x000fe4000801160b */
[----:B------:R-:W-:Y:S02]  /*3710*/  ULEA.HI UR5, UR5, UR7, URZ, 0x6 ;  /* 0x0000000705057291 */ /* 0x000fe4000f8f30ff */
[----:B------:R-:W-:Y:S02]  /*3720*/  USHF.R.U32.HI UR12, URZ, 0x4, UR12 ;  /* 0x00000004ff0c7899 */ /* 0x000fe4000801160c */
[----:B------:R-:W-:-:S02]  /*3730*/  USHF.R.S32.HI UR5, URZ, 0x6, UR5 ;  /* 0x00000006ff057899 */ /* 0x000fc40008011405 */
[----:B------:R-:W-:Y:S02]  /*3740*/  ULOP3.LUT UR11, UR11, 0x3fff, URZ, 0xc0, !UPT ;  /* 0x00003fff0b0b7892 */ /* 0x000fe4000f8ec0ff */
[----:B------:R-:W-:Y:S02]  /*3750*/  UISETP.LT.AND UP0, UPT, UR5, 0x1, UPT ;  /* 0x000000010500788c */ /* 0x000fe4000bf01270 */
[----:B------:R-:W-:Y:S02]  /*3760*/  ULOP3.LUT UR12, UR12, 0x3fff, URZ, 0xc0, !UPT ;  /* 0x00003fff0c0c7892 */ /* 0x000fe4000f8ec0ff */
[----:B------:R-:W-:Y:S02]  /*3770*/  USEL UR10, UR5, 0x1, !UP0 ;  /* 0x00000001050a7887 */ /* 0x000fe4000c000000 */
[----:B------:R-:W-:Y:S02]  /*3780*/  ULOP3.LUT UR11, UR11, 0x10000, URZ, 0xfc, !UPT ;  /* 0x000100000b0b7892 */ /* 0x000fe4000f8efcff */
[----:B------:R-:W-:-:S02]  /*3790*/  ULOP3.LUT UR12, UR12, 0x10000, URZ, 0xfc, !UPT ;  /* 0x000100000c0c7892 */ /* 0x000fc4000f8efcff */
[----:B------:R-:W-:Y:S02]  /*37a0*/  UIADD3 UR10, UPT, UPT, -UR10, URZ, URZ ;  /* 0x000000ff0a0a7290 */ /* 0x000fe4000fffe1ff */
[----:B--2---:R-:W-:Y:S01]  /*37b0*/  UISETP.GE.AND UP3, UPT, UR4, 0x1, UPT ;  /* 0x000000010400788c */ /* 0x004fe2000bf66270 */
[----:B-1----:R-:W-:-:S15]  /*37c0*/  R2UR UR19, R0 ;  /* 0x00000000001372ca */ /* 0x002fde00000e0000 */
.L_x_73:
[----:B------:R-:W-:Y:S02]  /*37d0*/  LEA R0, R10, UR6, 0x3 ;  /* 0x000000060a007c11 */ /* 0x000fe4000f8e18ff */
[----:B------:R-:W-:Y:S02]  /*37e0*/  SHF.L.U32 R5, R9, 0x1f, RZ ;  /* 0x0000001f09057819 */ /* 0x000fe400000006ff */
[----:B------:R-:W-:Y:S01]  /*37f0*/  PLOP3.LUT P0, PT, PT, PT, UP3, 0x80, 0x8 ;  /* 0x000000000008781c */ /* 0x000fe20003f0f038 */
[----:B------:R-:W-:Y:S01]  /*3800*/  VIADD R3, R0, 0x150 ;  /* 0x0000015000037836 */ /* 0x000fe20000000000 */
[----:B-1----:R-:W1:Y:S02]  /*3810*/  SYNCS.PHASECHK.TRANS64.TRYWAIT P1, [R0+URZ+0x140], R5 ;  /* 0x00014005000075a7 */ /* 0x002e6400080211ff */
[----:B-1--4-:R-:W-:Y:S09]  /*3820*/  @!P1 BRA `(.L_x_67) ;  /* 0x00000048009c9947 */ /* 0x012ff20003800000 */
.L_x_160:
[----:B------:R-:W-:Y:S01]  /*3830*/  LEA R4, R10, UR6, 0x4 ;  /* 0x000000060a047c11 */ /* 0x000fe2000f8e20ff */
[----:B------:R-:W-:Y:S01]  /*3840*/  @UP3 ULEA UR4, UR17, UR6, 0x3 ;  /* 0x0000000611043291 */ /* 0x000fe2000f8e18ff */
[----:B------:R-:W-:Y:S01]  /*3850*/  PLOP3.LUT P2, PT, PT, PT, PT, 0x80, 0x8 ;  /* 0x000000000008781c */ /* 0x000fe20003f4f070 */
[----:B------:R-:W-:Y:S01]  /*3860*/  ULEA UR8, UR18, UR6, 0x3 ;  /* 0x0000000612087291 */ /* 0x000fe2000f8e18ff */
[----:B------:R-:W-:Y:S02]  /*3870*/  PRMT R3, RZ, 0x654, R3 ;  /* 0x00000654ff037816 */ /* 0x000fe40000000003 */
[----:B-1----:R-:W1:Y:S01]  /*3880*/  LDS.128 R4, [R4+0x1d0] ;  /* 0x0001d00004047984 */ /* 0x002e620000000c00 */
[----:B------:R-:W-:Y:S02]  /*3890*/  @P0 SHF.L.U32 R2, R8, 0x1f, RZ ;  /* 0x0000001f08020819 */ /* 0x000fe400000006ff */
[----:B------:R-:W-:Y:S01]  /*38a0*/  SHF.L.U32 R0, R11, 0x1f, RZ ;  /* 0x0000001f0b007819 */ /* 0x000fe200000006ff */
[----:B------:R-:W-:Y:S01]  /*38b0*/  @!PT LDS RZ, [RZ] ;  /* 0x00000000fffff984 */ /* 0x000fe20000000800 */
[----:B------:R-:W-:Y:S01]  /*38c0*/  @!PT LDS RZ, [RZ] ;  /* 0x00000000fffff984 */ /* 0x000fe20000000800 */
[----:B------:R-:W-:Y:S01]  /*38d0*/  @!PT LDS RZ, [RZ] ;  /* 0x00000000fffff984 */ /* 0x000fe20000000800 */
[----:B------:R-:W-:Y:S01]  /*38e0*/  @!PT LDS RZ, [RZ] ;  /* 0x00000000fffff984 */ /* 0x000fe20000000800 */
[----:B------:R2:W-:Y:S06]  /*38f0*/  MEMBAR.ALL.CTA ;  /* 0x0000000000007992 */ /* 0x0005ec0000008000 */
[----:B--2---:R-:W2:Y:S02]  /*3900*/  FENCE.VIEW.ASYNC.S ;  /* 0x00000000000073c6 */ /* 0x004ea40000000000 */
[----:B--2---:R2:W-:Y:S01]  /*3910*/  SYNCS.ARRIVE.TRANS64.RED.A1T0 RZ, [R3+URZ], RZ ;  /* 0x000000ff03ff79a7 */ /* 0x0045e200081004ff */
[----:B------:R2:W4:Y:S01]  /*3920*/  @P0 SYNCS.PHASECHK.TRANS64.TRYWAIT P2, [UR4], R2 ;  /* 0x00000002ff0005a7 */ /* 0x0005220008041104 */
[----:B------:R-:W-:Y:S01]  /*3930*/  ULEA.HI UR4, UR18, UR18, URZ, 0x1 ;  /* 0x0000001212047291 */ /* 0x000fe2000f8f08ff */
[----:B-1----:R-:W-:-:S03]  /*3940*/  LOP3.LUT P1, RZ, R6, 0x1, RZ, 0xc0, !PT ;  /* 0x0000000106ff7812 */ /* 0x002fc6000782c0ff */
[----:B------:R-:W-:Y:S02]  /*3950*/  USHF.L.U32 UR9, UR4, 0x6, URZ ;  /* 0x0000000604097899 */ /* 0x000fe400080006ff */
[----:B------:R-:W-:Y:S02]  /*3960*/  ULOP3.LUT UR4, UR4, 0xffe, URZ, 0xc0, !UPT ;  /* 0x00000ffe04047892 */ /* 0x000fe4000f8ec0ff */
[----:B------:R-:W-:Y:S02]  /*3970*/  ULOP3.LUT UR9, UR9, 0xffffff80, URZ, 0xc0, !UPT ;  /* 0xffffff8009097892 */ /* 0x000fe4000f8ec0ff */
[----:B------:R-:W-:Y:S02]  /*3980*/  UIADD3 UR4, UPT, UPT, -UR4, UR18, URZ ;  /* 0x0000001204047290 */ /* 0x000fe4000fffe1ff */
[----:B------:R-:W-:Y:S01]  /*3990*/  UIADD3 UR9, UPT, UPT, UR19, UR9, URZ ;  /* 0x0000000913097290 */ /* 0x000fe2000fffe0ff */
[----:B------:R-:W1:Y:S03]  /*39a0*/  SYNCS.PHASECHK.TRANS64.TRYWAIT P0, [UR8+0x180], R0 ;  /* 0x00018000ff0075a7 */ /* 0x000e660008001108 */
[----:B------:R-:W-:Y:S01]  /*39b0*/  ULEA UR9, UR4, UR9, 0x14 ;  /* 0x0000000904097291 */ /* 0x000fe2000f8ea0ff */
[----:B-12-4-:R-:W-:Y:S11]  /*39c0*/  @!P0 BRA `(.L_x_68) ;  /* 0x0000004800488947 */ /* 0x016ff60003800000 */
.L_x_162:
[----:B------:R-:W-:Y:S01]  /*39d0*/  IADD3 R10, PT, PT, R10, 0x1, RZ ;  /* 0x000000010a0a7810 */ /* 0x000fe20007ffe0ff */
[----:B------:R-:W-:Y:S06]  /*39e0*/  BRA.U !UP3, `(.L_x_69) ;  /* 0x000000010b987547 */ /* 0x000fec000b800000 */
[----:B------:R-:W-:Y:S01]  /*39f0*/  UPLOP3.LUT UP4, UPT, UPT, UPT, UPT, 0x40, 0x4 ;  /* 0x000000000004789c */ /* 0x000fe20003f8e870 */
[----:B------:R-:W-:Y:S01]  /*3a00*/  UMOV UR16, UR10 ;  /* 0x0000000a00107c82 */ /* 0x000fe20008000000 */
[----:B------:R-:W-:Y:S01]  /*3a10*/  UMOV UR15, UR5 ;  /* 0x00000005000f7c82 */ /* 0x000fe20008000000 */
[----:B------:R-:W-:-:S08]  /*3a20*/  UMOV UR14, UR17 ;  /* 0x00000011000e7c82 */ /* 0x000fd00008000000 */
.L_x_72:
[----:B------:R-:W-:Y:S02]  /*3a30*/  UIADD3 UR16, UPT, UPT, UR16, 0x1, URZ ;  /* 0x0000000110107890 */ /* 0x000fe4000fffe0ff */
[----:B--2---:R-:W-:Y:S02]  /*3a40*/  ULEA UR7, UR14, UR6, 0x3 ;  /* 0x000000060e077291 */ /* 0x004fe4000f8e18ff */
[----:B------:R-:W-:Y:S01]  /*3a50*/  UISETP.NE.AND UP0, UPT, UR16, URZ, UPT ;  /* 0x000000ff1000728c */ /* 0x000fe2000bf05270 */
[----:B----4-:R-:W-:Y:S10]  /*3a60*/  @P2 BRA `(.L_x_70) ;  /* 0x00000000000c2947 */ /* 0x010ff40003800000 */
[----:B-1----:R-:W-:Y:S04]  /*3a70*/  SHF.L.U32 R3, R8, 0x1f, RZ ;  /* 0x0000001f08037819 */ /* 0x002fe800000006ff */
[----:B------:R-:W1:Y:S02]  /*3a80*/  SYNCS.PHASECHK.TRANS64.TRYWAIT P0, [UR7], R3 ;  /* 0x00000003ff0075a7 */ /* 0x000e640008001107 */
[----:B-1----:R-:W-:Y:S05]  /*3a90*/  @!P0 BRA `(.L_x_71) ;  /* 0x00000048002c8947 */ /* 0x002fea0003800000 */
.L_x_70:
[----:B------:R-:W-:Y:S01]  /*3aa0*/  UISETP.NE.AND UP1, UPT, UR15, 0x1, UPT ;  /* 0x000000010f00788c */ /* 0x000fe2000bf25270 */
[----:B------:R-:W-:Y:S01]  /*3ab0*/  PLOP3.LUT P2, PT, PT, PT, PT, 0x80, 0x8 ;  /* 0x000000000008781c */ /* 0x000fe20003f4f070 */
[----:B------:R-:W-:Y:S02]  /*3ac0*/  UIADD3 UR17, UPT, UPT, UR14, 0x1, URZ ;  /* 0x000000010e117890 */ /* 0x000fe4000fffe0ff */
[----:B------:R-:W-:Y:S02]  /*3ad0*/  ULEA UR24, UR14, UR12, 0x9 ;  /* 0x0000000c0e187291 */ /* 0x000fe4000f8e48ff */
[----:B------:R-:W-:Y:S01]  /*3ae0*/  UISETP.NE.AND UP2, UPT, UR17, 0x11, UPT ;  /* 0x000000111100788c */ /* 0x000fe2000bf45270 */
[----:B------:R-:W-:Y:S01]  /*3af0*/  PLOP3.LUT P0, PT, PT, PT, UP1, 0x80, 0x8 ;  /* 0x000000000008781c */ /* 0x000fe20003f0f018 */
[----:B------:R-:W-:Y:S02]  /*3b00*/  ULEA UR26, UR14, UR11, 0x8 ;  /* 0x0000000b0e1a7291 */ /* 0x000fe4000f8e40ff */
[----:B------:R-:W-:Y:S02]  /*3b10*/  USEL UR13, URZ, 0x1, UP2 ;  /* 0x00000001ff0d7887 */ /* 0x000fe40009000000 */
[----:B------:R-:W-:Y:S02]  /*3b20*/  USEL UR17, UR17, URZ, UP2 ;  /* 0x000000ff11117287 */ /* 0x000fe40009000000 */
[----:B------:R-:W-:Y:S02]  /*3b30*/  UIADD3 UR30, UPT, UPT, UR24, 0x2, URZ ;  /* 0x00000002181e7890 */ /* 0x000fe4000fffe0ff */
[----:B------:R-:W-:Y:S01]  /*3b40*/  @UP1 ULEA UR4, UR17, UR6, 0x3 ;  /* 0x0000000611041291 */ /* 0x000fe2000f8e18ff */
[----:B------:R-:W-:Y:S01]  /*3b50*/  LOP3.LUT R8, R8, UR13, RZ, 0x3c, !PT ;  /* 0x0000000d08087c12 */ /* 0x000fe2000f8e3cff */
[----:B------:R-:W-:Y:S02]  /*3b60*/  UIADD3 UR28, UPT, UPT, UR26, 0x2, URZ ;  /* 0x000000021a1c7890 */ /* 0x000fe4000fffe0ff */
[----:B------:R-:W-:Y:S01]  /*3b70*/  UIADD3 UR7, UPT, UPT, UR7, 0x88, URZ ;  /* 0x0000008807077890 */ /* 0x000fe2000fffe0ff */
[----:B-1----:R-:W-:Y:S01]  /*3b80*/  @P0 SHF.L.U32 R0, R8, 0x1f, RZ ;  /* 0x0000001f08000819 */ /* 0x002fe200000006ff */
[----:B------:R-:W-:Y:S01]  /*3b90*/  UMOV UR25, 0x80004020 ;  /* 0x8000402000197882 */ /* 0x000fe20000000000 */
[----:B------:R-:W-:Y:S01]  /*3ba0*/  UMOV UR27, 0x80004020 ;  /* 0x80004020001b7882 */ /* 0x000fe20000000000 */
[----:B------:R-:W-:Y:S01]  /*3bb0*/  UMOV UR31, 0x80004020 ;  /* 0x80004020001f7882 */ /* 0x000fe20000000000 */
[----:B------:R2:W4:Y:S01]  /*3bc0*/  @P0 SYNCS.PHASECHK.TRANS64.TRYWAIT P2, [UR4], R0 ;  /* 0x00000000ff0005a7 */ /* 0x0005220008041104 */
[----:B------:R-:W-:Y:S01]  /*3bd0*/  UIADD3 UR15, UPT, UPT, UR15, -0x1, URZ ;  /* 0xffffffff0f0f7890 */ /* 0x000fe2000fffe0ff */
[----:B------:R2:W-:Y:S01]  /*3be0*/  UTCQMMA gdesc[UR26], gdesc[UR24], tmem[UR9], tmem[UR22], idesc[UR23], UP4 ;  /* 0x00ff16181a0075ea */ /* 0x0005e2000a000309 */
[----:B------:R-:W-:Y:S01]  /*3bf0*/  UPLOP3.LUT UP4, UPT, UPT, UPT, UPT, 0x80, 0x8 ;  /* 0x000000000008789c */ /* 0x000fe20003f8f070 */
[----:B------:R-:W-:Y:S01]  /*3c00*/  UMOV UR29, 0x80004020 ;  /* 0x80004020001d7882 */ /* 0x000fe20000000000 */
[----:B------:R-:W-:Y:S01]  /*3c10*/  UMOV UR14, UR17 ;  /* 0x00000011000e7c82 */ /* 0x000fe20008000000 */
[----:B------:R2:W-:Y:S01]  /*3c20*/  UTCQMMA gdesc[UR28], gdesc[UR30], tmem[UR9], tmem[UR20], idesc[UR21], UPT ;  /* 0x00ff141e1c0075ea */ /* 0x0005e2000b800309 */
[----:B------:R2:W-:Y:S01]  /*3c30*/  UTCBAR [UR7], URZ ;  /* 0x000000ff070073e9 */ /* 0x0005e200080000ff */
[----:B------:R-:W-:Y:S06]  /*3c40*/  BRA.U UP0, `(.L_x_72) ;  /* 0xfffffffd00787547 */ /* 0x000fec000b83ffff */
.L_x_69:
[----:B------:R-:W-:Y:S01]  /*3c50*/  UIADD3 UR18, UPT, UPT, UR18, 0x1, URZ ;  /* 0x0000000112127890 */ /* 0x000fe2000fffe0ff */
[C---:B------:R-:W-:Y:S01]  /*3c60*/  ISETP.NE.AND P0, PT, R10.reuse, 0x2, PT ;  /* 0x000000020a00780c */ /* 0x040fe20003f05270 */
[----:B------:R-:W-:Y:S02]  /*3c70*/  UIADD3 UR8, UPT, UPT, UR8, 0x160, URZ ;  /* 0x0000016008087890 */ /* 0x000fe4000fffe0ff */
[----:B------:R-:W-:Y:S01]  /*3c80*/  UISETP.NE.AND UP0, UPT, UR18, 0x4, UPT ;  /* 0x000000041200788c */ /* 0x000fe2000bf05270 */
[----:B-12---:R-:W-:Y:S02]  /*3c90*/  SEL R0, RZ, 0x1, P0 ;  /* 0x00000001ff007807 */ /* 0x006fe40000000000 */
[----:B------:R-:W-:Y:S01]  /*3ca0*/  SEL R10, R10, RZ, P0 ;  /* 0x000000ff0a0a7207 */ /* 0x000fe20000000000 */
[----:B------:R-:W-:Y:S01]  /*3cb0*/  USEL UR4, URZ, 0x1, UP0 ;  /* 0x00000001ff047887 */ /* 0x000fe20008000000 */
[----:B------:R-:W-:Y:S01]  /*3cc0*/  LOP3.LUT R9, R9, R0, RZ, 0x3c, !PT ;  /* 0x0000000009097212 */ /* 0x000fe200078e3cff */
[----:B------:R-:W-:Y:S01]  /*3cd0*/  USEL UR18, UR18, URZ, UP0 ;  /* 0x000000ff12127287 */ /* 0x000fe20008000000 */
[----:B------:R1:W-:Y:S03]  /*3ce0*/  UTCBAR [UR8], URZ ;  /* 0x000000ff080073e9 */ /* 0x0003e600080000ff */
[----:B------:R-:W-:Y:S01]  /*3cf0*/  LOP3.LUT R11, R11, UR4, RZ, 0x3c, !PT ;  /* 0x000000040b0b7c12 */ /* 0x000fe2000f8e3cff */
[----:B------:R-:W-:Y:S07]  /*3d00*/  @P1 BRA `(.L_x_73) ;  /* 0xfffffff800b01947 */ /* 0x000fee000383ffff */
[----:B------:R-:W2:Y:S01]  /*3d10*/  S2UR UR4, SR_CgaCtaId ;  /* 0x00000000000479c3 */ /* 0x000ea20000008800 */
[----:B------:R-:W-:Y:S01]  /*3d20*/  ELECT P0, URZ, PT ;  /* 0x0000000000ff782f */ /* 0x000fe20003800000 */
[----:B------:R-:W-:Y:S01]  /*3d30*/  IMAD.MOV.U32 R0, RZ, RZ, 0x1 ;  /* 0x00000001ff007424 */ /* 0x000fe200078e00ff */
[----:B------:R-:W-:Y:S01]  /*3d40*/  UIADD3 UR6, UPT, UPT, UR6, 0x180, URZ ;  /* 0x0000018006067890 */ /* 0x000fe2000fffe0ff */
[----:B------:R-:W-:Y:S01]  /*3d50*/  SHF.L.U32 R3, R11, 0x1f, RZ ;  /* 0x0000001f0b037819 */ /* 0x000fe200000006ff */
[----:B------:R-:W-:-:S03]  /*3d60*/  UMOV UR5, 0x40 ;  /* 0x0000004000057882 */ /* 0x000fc60000000000 */
[----:B------:R-:W-:Y:S01]  /*3d70*/  UVIRTCOUNT.DEALLOC.SMPOOL 0x80 ;  /* 0x000000800000784c */ /* 0x000fe20000000000 */
[----:B--2---:R-:W-:Y:S02]  /*3d80*/  ULEA UR4, UR4, UR5, 0x18 ;  /* 0x0000000504047291 */ /* 0x004fe4000f8ec0ff */
[----:B------:R-:W-:-:S07]  /*3d90*/  ULEA UR5, UR18, UR6, 0x3 ;  /* 0x0000000612057291 */ /* 0x000fce000f8e18ff */
[----:B------:R2:W-:Y:S02]  /*3da0*/  @P0 STS.U8 [UR4+0x1c], R0 ;  /* 0x00001c00ff000988 */ /* 0x0005e40008000004 */
[----:B------:R-:W3:Y:S02]  /*3db0*/  SYNCS.PHASECHK.TRANS64.TRYWAIT P0, [UR5], R3 ;  /* 0x00000003ff0075a7 */ /* 0x000ee40008001105 */
[----:B--23--:R-:W-:Y:S05]  /*3dc0*/  @!P0 BRA `(.L_x_74) ;  /* 0x0000004400788947 */ /* 0x00cfea0003800000 */
.L_x_165:
[----:B------:R-:W-:-:S04]  /*3dd0*/  UIADD3 UR7, UPT, UPT, UR18, 0x1, URZ ;  /* 0x0000000112077890 */ /* 0x000fc8000fffe0ff */
[----:B------:R-:W-:-:S04]  /*3de0*/  UISETP.NE.AND UP0, UPT, UR7, 0x4, UPT ;  /* 0x000000040700788c */ /* 0x000fc8000bf05270 */
[----:B-1----:R-:W-:Y:S02]  /*3df0*/  USEL UR8, URZ, 0x1, UP0 ;  /* 0x00000001ff087887 */ /* 0x002fe40008000000 */
[----:B------:R-:W-:-:S04]  /*3e00*/  USEL UR7, UR7, URZ, UP0 ;  /* 0x000000ff07077287 */ /* 0x000fc80008000000 */
[----:B------:R-:W-:Y:S01]  /*3e10*/  ULEA UR5, UR7, UR6, 0x3 ;  /* 0x0000000607057291 */ /* 0x000fe2000f8e18ff */
[----:B------:R-:W-:-:S04]  /*3e20*/  LOP3.LUT R2, R11, UR8, RZ, 0x3c, !PT ;  /* 0x000000080b027c12 */ /* 0x000fc8000f8e3cff */
[----:B--2---:R-:W-:-:S04]  /*3e30*/  SHF.L.U32 R3, R2, 0x1f, RZ ;  /* 0x0000001f02037819 */ /* 0x004fc800000006ff */
[----:B------:R-:W1:Y:S02]  /*3e40*/  SYNCS.PHASECHK.TRANS64.TRYWAIT P0, [UR5], R3 ;  /* 0x00000003ff0075a7 */ /* 0x000e640008001105 */
[----:B-1----:R-:W-:Y:S05]  /*3e50*/  @!P0 BRA `(.L_x_75) ;  /* 0x00000044006c8947 */ /* 0x002fea0003800000 */
.L_x_167:
        /* <DEDUP_REMOVED lines=9> */
.L_x_169:
[----:B------:R-:W-:-:S04]  /*3ef0*/  UIADD3 UR7, UPT, UPT, UR7, 0x1, URZ ;  /* 0x0000000107077890 */ /* 0x000fc8000fffe0ff */
[----:B------:R-:W-:-:S04]  /*3f00*/  UISETP.NE.AND UP0, UPT, UR7, 0x4, UPT ;  /* 0x000000040700788c */ /* 0x000fc8000bf05270 */
[----:B------:R-:W-:Y:S02]  /*3f10*/  USEL UR5, URZ, 0x1, UP0 ;  /* 0x00000001ff057887 */ /* 0x000fe40008000000 */
[----:B------:R-:W-:-:S04]  /*3f20*/  USEL UR7, UR7, URZ, UP0 ;  /* 0x000000ff07077287 */ /* 0x000fc80008000000 */
[----:B------:R-:W-:Y:S01]  /*3f30*/  ULEA UR7, UR7, UR6, 0x3 ;  /* 0x0000000607077291 */ /* 0x000fe2000f8e18ff */
[----:B-1----:R-:W-:-:S04]  /*3f40*/  LOP3.LUT R3, R2, UR5, RZ, 0x3c, !PT ;  /* 0x0000000502037c12 */ /* 0x002fc8000f8e3cff */
[----:B------:R-:W-:-:S04]  /*3f50*/  SHF.L.U32 R3, R3, 0x1f, RZ ;  /* 0x0000001f03037819 */ /* 0x000fc800000006ff */
[----:B------:R-:W1:Y:S02]  /*3f60*/  SYNCS.PHASECHK.TRANS64.TRYWAIT P0, [UR7], R3 ;  /* 0x00000003ff0075a7 */ /* 0x000e640008001107 */
[----:B-1----:R-:W-:Y:S05]  /*3f70*/  @!P0 BRA `(.L_x_77) ;  /* 0x0000004400548947 */ /* 0x002fea0003800000 */
.L_x_171:
[----:B------:R-:W-:Y:S01]  /*3f80*/  NOP ;  /* 0x0000000000007918 */ /* 0x000fe20000000000 */
[----:B-1----:R-:W1:Y:S01]  /*3f90*/  LDS R0, [UR4+0x14] ;  /* 0x00001404ff007984 */ /* 0x002e620008000800 */
[----:B------:R-:W-:Y:S01]  /*3fa0*/  ULOP3.LUT UR6, UR19, 0xffff, URZ, 0xc0, !UPT ;  /* 0x0000ffff13067892 */ /* 0x000fe2000f8ec0ff */
[----:B------:R-:W-:Y:S01]  /*3fb0*/  UMOV UR8, 0xffff ;  /* 0x0000ffff00087882 */ /* 0x000fe20000000000 */
[----:B------:R-:W-:Y:S02]  /*3fc0*/  UMOV UR5, 0x1 ;  /* 0x0000000100057882 */ /* 0x000fe40000000000 */
[----:B------:R-:W-:-:S04]  /*3fd0*/  USHF.R.U32.HI UR6, URZ, 0x5, UR6 ;  /* 0x00000005ff067899 */ /* 0x000fc80008011606 */
[----:B------:R-:W-:Y:S02]  /*3fe0*/  USHF.L.U32 UR8, UR8, UR6, URZ ;  /* 0x0000000608087299 */ /* 0x000fe400080006ff */
[----:B------:R-:W-:-:S04]  /*3ff0*/  USHF.L.U32 UR5, UR5, UR6, URZ ;  /* 0x0000000605057299 */ /* 0x000fc800080006ff */
[----:B-1----:R-:W-:-:S04]  /*4000*/  LOP3.LUT R0, R0, UR8, RZ, 0xc0, !PT ;  /* 0x0000000800007c12 */ /* 0x002fc8000f8ec0ff */
[----:B------:R-:W-:-:S13]  /*4010*/  ISETP.NE.AND P0, PT, R0, UR8, PT ;  /* 0x0000000800007c0c */ /* 0x000fda000bf05270 */
[----:B------:R-:W-:Y:S05]  /*4020*/  @P0 BRA `(.L_x_78) ;  /* 0x0000000000580947 */ /* 0x000fea0003800000 */
[----:B------:R-:W1:Y:S02]  /*4030*/  LDS R0, [UR4+0x18] ;  /* 0x00001804ff007984 */ /* 0x000e640008000800 */
[----:B-1----:R-:W-:-:S04]  /*4040*/  LOP3.LUT R0, R0, UR5, RZ, 0xc0, !PT ;  /* 0x0000000500007c12 */ /* 0x002fc8000f8ec0ff */
[----:B------:R-:W-:-:S13]  /*4050*/  ISETP.NE.AND P0, PT, R0, UR5, PT ;  /* 0x0000000500007c0c */ /* 0x000fda000bf05270 */
[----:B------:R-:W-:Y:S05]  /*4060*/  @P0 BRA `(.L_x_79) ;  /* 0x00000000003c0947 */ /* 0x000fea0003800000 */
[----:B------:R-:W1:Y:S01]  /*4070*/  S2R R2, SR_LANEID ;  /* 0x0000000000027919 */ /* 0x000e620000000000 */
[----:B------:R-:W-:Y:S01]  /*4080*/  ULOP3.LUT UR8, URZ, UR8, URZ, 0x33, !UPT ;  /* 0x00000008ff087292 */ /* 0x000fe2000f8e33ff */
[----:B------:R-:W-:Y:S01]  /*4090*/  LOP3.LUT R4, RZ, UR5, RZ, 0x33, !PT ;  /* 0x00000005ff047c12 */ /* 0x000fe2000f8e33ff */
[----:B------:R-:W-:Y:S02]  /*40a0*/  VOTEU.ANY UR7, UPT, PT ;  /* 0x0000000000077886 */ /* 0x000fe400038e0100 */
[----:B------:R-:W-:Y:S01]  /*40b0*/  UFLO.U32 UR7, UR7 ;  /* 0x00000007000772bd */ /* 0x000fe200080e0000 */
[----:B------:R-:W2:Y:S01]  /*40c0*/  REDUX UR5, R4 ;  /* 0x00000000040573c4 */ /* 0x000ea20000000000 */
[----:B------:R-:W-:-:S06]  /*40d0*/  IMAD.U32 R0, RZ, RZ, UR8 ;  /* 0x00000008ff007e24 */ /* 0x000fcc000f8e00ff */
[----:B------:R3:W-:Y:S01]  /*40e0*/  UTCATOMSWS.AND URZ, UR8 ;  /* 0x0000000800ff79e3 */ /* 0x0007e20008000000 */
[----:B------:R-:W4:Y:S01]  /*40f0*/  REDUX UR6, R0 ;  /* 0x00000000000673c4 */ /* 0x000f220000000000 */
[----:B-1----:R-:W-:Y:S01]  /*4100*/  ISETP.EQ.U32.AND P0, PT, R2, UR7, PT ;  /* 0x0000000702007c0c */ /* 0x002fe2000bf02070 */
[----:B--2---:R-:W-:Y:S01]  /*4110*/  IMAD.U32 R2, RZ, RZ, UR5 ;  /* 0x00000005ff027e24 */ /* 0x004fe2000f8e00ff */
[----:B----4-:R-:W-:-:S11]  /*4120*/  MOV R3, UR6 ;  /* 0x0000000600037c02 */ /* 0x010fd60008000f00 */
[----:B------:R3:W-:Y:S04]  /*4130*/  @P0 ATOMS.AND RZ, [UR4+0x14], R3 ;  /* 0x00001403ffff098c */ /* 0x0007e8000a800004 */
[----:B------:R3:W-:Y:S01]  /*4140*/  @P0 ATOMS.AND RZ, [UR4+0x18], R2 ;  /* 0x00001802ffff098c */ /* 0x0007e2000a800004 */
[----:B------:R-:W-:Y:S05]  /*4150*/  BRA `(.L_x_80) ;  /* 0x0000000000147947 */ /* 0x000fea0003800000 */
.L_x_79:
[----:B------:R-:W-:Y:S02]  /*4160*/  MOV R2, 0x4180 ;  /* 0x0000418000027802 */ /* 0x000fe40000000f00 */
[----:B----45:R-:W-:Y:S05]  /*4170*/  CALL.REL.NOINC `($__internal_0_$__cuda_sm10x_tcgen05_guardrail_trap_col_being_dealloced_not_returned_by_alloc) ;  /* 0x0000004400b07944 */ /* 0x030fea0003c00000 */
[----:B------:R-:W-:Y:S05]  /*4180*/  BRA `(.L_x_80) ;  /* 0x0000000000087947 */ /* 0x000fea0003800000 */
.L_x_78:
[----:B------:R-:W-:Y:S02]  /*4190*/  MOV R2, 0x41b0 ;  /* 0x000041b000027802 */ /* 0x000fe40000000f00 */
[----:B----45:R-:W-:Y:S05]  /*41a0*/  CALL.REL.NOINC `($__internal_2_$__cuda_sm10x_tcgen05_guardrail_trap_unallocated_columns_being_dealloced) ;  /* 0x0000004400bc7944 */ /* 0x030fea0003c00000 */
.L_x_80:
[----:B------:R-:W-:Y:S01]  /*41b0*/  NOP ;  /* 0x0000000000007918 */ /* 0x000fe20000000000 */
[----:B---3--:R-:W-:Y:S05]  /*41c0*/  EXIT ;  /* 0x000000000000794d */ /* 0x008fea0003800000 */
.L_x_62:
[----:B------:R-:W-:-:S09]  /*41d0*/  UISETP.NE.OR UP2, UPT, UR8, 0x3, !UP2 ;  /* 0x000000030800788c */ /* 0x000fd2000d745670 */
[----:B------:R-:W-:Y:S05]  /*41e0*/  BRA.U UP2, `(.L_x_81) ;  /* 0x0000000d02407547 */ /* 0x000fea000b800000 */
[----:B------:R-:W1:Y:S01]  /*41f0*/  LDC R0, c[0x0][0xb30] ;  /* 0x0002cc00ff007b82 */ /* 0x000e620000000800 */
[----:B------:R-:W2:Y:S01]  /*4200*/  LDCU.64 UR8, c[0x0][0x888] ;  /* 0x00011100ff0877ac */ /* 0x000ea20008000a00 */
[----:B------:R-:W-:Y:S02]  /*4210*/  HFMA2 R29, -RZ, RZ, 0, 0 ;  /* 0x00000000ff1d7431 */ /* 0x000fe400000001ff */
[----:B------:R-:W-:Y:S01]  /*4220*/  IMAD.MOV.U32 R31, RZ, RZ, 0x1 ;  /* 0x00000001ff1f7424 */ /* 0x000fe200078e00ff */
[----:B------:R-:W-:Y:S01]  /*4230*/  MOV R23, 0x1000 ;  /* 0x0000100000177802 */ /* 0x000fe20000000f00 */
[----:B------:R-:W4:Y:S01]  /*4240*/  LDCU.64 UR4, c[0x0][0x890] ;  /* 0x00011200ff0477ac */ /* 0x000f220008000a00 */
[----:B------:R-:W-:Y:S01]  /*4250*/  IMAD.MOV.U32 R30, RZ, RZ, RZ ;  /* 0x000000ffff1e7224 */ /* 0x000fe200078e00ff */
[----:B------:R-:W3:Y:S01]  /*4260*/  LDC R19, c[0x0][0x370] ;  /* 0x0000dc00ff137b82 */ /* 0x000ee20000000800 */
[----:B------:R-:W-:Y:S01]  /*4270*/  UMOV UR7, 0x400 ;  /* 0x0000040000077882 */ /* 0x000fe20000000000 */
[----:B------:R-:W-:-:S02]  /*4280*/  UPLOP3.LUT UP1, UPT, UPT, UPT, UPT, 0x40, 0x4 ;  /* 0x000000000004789c */ /* 0x000fc40003f2e870 */
[----:B------:R-:W-:-:S04]  /*4290*/  ULEA UR7, UR37, UR7, 0x18 ;  /* 0x0000000725077291 */ /* 0x000fc8000f8ec0ff */
[----:B------:R-:W3:Y:S01]  /*42a0*/  LDC R2, c[0x0][0xb0c] ;  /* 0x0002c300ff027b82 */ /* 0x000ee20000000800 */
[----:B------:R-:W-:Y:S02]  /*42b0*/  UIADD3 UR13, UPT, UPT, UR7, 0x118, URZ ;  /* 0x00000118070d7890 */ /* 0x000fe4000fffe0ff */
[----:B--2---:R-:W-:Y:S02]  /*42c0*/  UISETP.NE.U32.AND UP2, UPT, UR8, URZ, UPT ;  /* 0x000000ff0800728c */ /* 0x004fe4000bf45070 */
[----:B------:R-:W-:Y:S02]  /*42d0*/  UIADD3 UR17, UPT, UPT, UR7, 0x110, URZ ;  /* 0x0000011007117890 */ /* 0x000fe4000fffe0ff */
[----:B----4-:R-:W-:Y:S01]  /*42e0*/  UISETP.NE.U32.AND UP3, UPT, UR4, URZ, UPT ;  /* 0x000000ff0400728c */ /* 0x010fe2000bf65070 */
[----:B------:R-:W2:Y:S01]  /*42f0*/  LDC R18, c[0x0][0xb20] ;  /* 0x0002c800ff127b82 */ /* 0x000ea20000000800 */
[----:B-1----:R-:W-:Y:S01]  /*4300*/  ISETP.NE.AND P1, PT, R0, 0x1, PT ;  /* 0x000000010000780c */ /* 0x002fe20003f25270 */
[----:B------:R-:W-:-:S02]  /*4310*/  UISETP.NE.AND.EX UP2, UPT, UR9, URZ, UPT, UP2 ;  /* 0x000000ff0900728c */ /* 0x000fc4000bf45320 */
[----:B------:R-:W-:Y:S02]  /*4320*/  UPRMT UR13, UR37, 0x654, UR13 ;  /* 0x00000654250d7896 */ /* 0x000fe4000800000d */
[----:B------:R-:W-:Y:S02]  /*4330*/  UISETP.NE.AND.EX UP3, UPT, UR5, URZ, UPT, UP3 ;  /* 0x000000ff0500728c */ /* 0x000fe4000bf65330 */
[----:B------:R-:W1:Y:S08]  /*4340*/  LDC.64 R32, c[0x0][0x348] ;  /* 0x0000d200ff207b82 */ /* 0x000e700000000a00 */
[----:B------:R-:W4:Y:S08]  /*4350*/  LDC.64 R16, c[0x0][0xb10] ;  /* 0x0002c400ff107b82 */ /* 0x000f300000000a00 */
[----:B------:R-:W1:Y:S08]  /*4360*/  LDC.64 R6, c[0x0][0xb18] ;  /* 0x0002c600ff067b82 */ /* 0x000e700000000a00 */
[----:B------:R-:W1:Y:S08]  /*4370*/  LDC.64 R4, c[0x0][0xb28] ;  /* 0x0002ca00ff047b82 */ /* 0x000e700000000a00 */
[----:B--23--:R-:W1:Y:S02]  /*4380*/  LDC R22, c[0x0][0x374] ;  /* 0x0000dd00ff167b82 */ /* 0x00ce640000000800 */
.L_x_90:
[C---:B------:R-:W-:Y:S02]  /*4390*/  LEA R0, R30.reuse, UR7, 0x3 ;  /* 0x000000071e007c11 */ /* 0x040fe4000f8e18ff */
[----:B------:R-:W-:Y:S02]  /*43a0*/  SHF.L.U32 R3, R29, 0x1f, RZ ;  /* 0x0000001f1d037819 */ /* 0x000fe400000006ff */
[----:B------:R-:W-:Y:S02]  /*43b0*/  LEA R24, R30, UR7, 0x4 ;  /* 0x000000071e187c11 */ /* 0x000fe4000f8e20ff */
[----:B--2---:R-:W2:Y:S02]  /*43c0*/  SYNCS.PHASECHK.TRANS64.TRYWAIT P0, [R0+URZ+0x140], R3 ;  /* 0x00014003000075a7 */ /* 0x004ea400080011ff */
[----:B--2---:R-:W-:Y:S05]  /*43d0*/  @!P0 BRA `(.L_x_82) ;  /* 0x0000004000548947 */ /* 0x004fea0003800000 */
.L_x_172:
[----:B------:R-:W-:Y:S01]  /*43e0*/  ISETP.GE.AND P0, PT, R40, 0x1, PT ;  /* 0x000000012800780c */ /* 0x000fe20003f06270 */
[----:B------:R-:W3:Y:S01]  /*43f0*/  LDS.128 R24, [R24+0x1d0] ;  /* 0x0001d00018187984 */ /* 0x000ee20000000c00 */
[----:B--2---:R-:W-:Y:S01]  /*4400*/  VIADD R0, R0, 0x150 ;  /* 0x0000015000007836 */ /* 0x004fe20000000000 */
[----:B------:R-:W-:Y:S01]  /*4410*/  @!PT LDS RZ, [RZ] ;  /* 0x00000000fffff984 */ /* 0x000fe20000000800 */
[----:B------:R-:W-:Y:S01]  /*4420*/  @!PT LDS RZ, [RZ] ;  /* 0x00000000fffff984 */ /* 0x000fe20000000800 */
[----:B------:R-:W-:Y:S01]  /*4430*/  @!PT LDS RZ, [RZ] ;  /* 0x00000000fffff984 */ /* 0x000fe20000000800 */
[----:B------:R-:W-:Y:S01]  /*4440*/  @!PT LDS RZ, [RZ] ;  /* 0x00000000fffff984 */ /* 0x000fe20000000800 */
[----:B------:R2:W-:Y:S06]  /*4450*/  MEMBAR.ALL.CTA ;  /* 0x0000000000007992 */ /* 0x0005ec0000008000 */
[----:B--2---:R-:W2:Y:S01]  /*4460*/  FENCE.VIEW.ASYNC.S ;  /* 0x00000000000073c6 */ /* 0x004ea20000000000 */
[----:B------:R-:W-:Y:S04]  /*4470*/  PRMT R0, RZ, 0x654, R0 ;  /* 0x00000654ff007816 */ /* 0x000fe80000000000 */
[----:B--2---:R2:W-:Y:S01]  /*4480*/  SYNCS.ARRIVE.TRANS64.RED.A1T0 RZ, [R0+URZ], RZ ;  /* 0x000000ff00ff79a7 */ /* 0x0045e200081004ff */
[----:B---3--:R-:W-:Y:S11]  /*4490*/  LOP3.LUT P3, RZ, R26, 0x1, RZ, 0xc0, !PT ;  /* 0x000000011aff7812 */ /* 0x008ff6000786c0ff */
[----:B------:R-:W-:Y:S02]  /*44a0*/  @!UPT UIADD3 URZ, UPT, UPT, URZ, URZ, URZ ;  /* 0x000000fffffff290 */ /* 0x000fe4000fffe0ff */
[----:B------:R-:W-:Y:S02]  /*44b0*/  @P3 MOV R13, R24 ;  /* 0x00000018000d3202 */ /* 0x000fe40000000f00 */
[----:B------:R-:W-:Y:S01]  /*44c0*/  @P3 LOP3.LUT R8, R25, 0xffff, RZ, 0xc0, !PT ;  /* 0x0000ffff19083812 */ /* 0x000fe200078ec0ff */
[----:B--2---:R-:W-:Y:S06]  /*44d0*/  @!P0 BRA `(.L_x_83) ;  /* 0x0000000000a48947 */ /* 0x004fec0003800000 */
[----:B-1----:R-:W-:Y:S01]  /*44e0*/  IMAD.HI.U32 R35, R22, R7, RZ ;  /* 0x0000000716237227 */ /* 0x002fe200078e00ff */
[----:B------:R-:W-:Y:S02]  /*44f0*/  ISETP.NE.AND P0, PT, R6, 0x1, PT ;  /* 0x000000010600780c */ /* 0x000fe40003f05270 */
[----:B------:R-:W-:Y:S01]  /*4500*/  ISETP.NE.AND P2, PT, R40, 0x1, PT ;  /* 0x000000012800780c */ /* 0x000fe20003f45270 */
[----:B----4-:R-:W-:Y:S01]  /*4510*/  IMAD.HI.U32 R34, R19, R16, RZ ;  /* 0x0000001013227227 */ /* 0x010fe200078e00ff */
[----:B------:R-:W-:Y:S02]  /*4520*/  SHF.R.U32.HI R35, RZ, R18, R35 ;  /* 0x00000012ff237219 */ /* 0x000fe40000011623 */
[----:B------:R-:W-:Y:S01]  /*4530*/  ISETP.NE.AND P4, PT, R2, 0x1, PT ;  /* 0x000000010200780c */ /* 0x000fe20003f85270 */
[----:B------:R-:W-:Y:S01]  /*4540*/  IMAD.HI.U32 R36, R13, R16, RZ ;  /* 0x000000100d247227 */ /* 0x000fe200078e00ff */
[----:B------:R-:W-:Y:S02]  /*4550*/  SHF.R.U32.HI R34, RZ, R17, R34 ;  /* 0x00000011ff227219 */ /* 0x000fe40000011622 */
[----:B------:R-:W-:Y:S01]  /*4560*/  SEL R3, R22, R35, !P0 ;  /* 0x0000002316037207 */ /* 0x000fe20004000000 */
[C---:B------:R-:W-:Y:S01]  /*4570*/  IMAD.HI.U32 R35, R8.reuse, R7, RZ ;  /* 0x0000000708237227 */ /* 0x040fe200078e00ff */
[----:B------:R-:W-:Y:S02]  /*4580*/  SEL R11, R19, R34, !P4 ;  /* 0x00000022130b7207 */ /* 0x000fe40006000000 */
[----:B------:R-:W-:Y:S01]  /*4590*/  SHF.R.U32.HI R36, RZ, R17, R36 ;  /* 0x00000011ff247219 */ /* 0x000fe20000011624 */
[----:B------:R-:W-:Y:S01]  /*45a0*/  IMAD.HI.U32 R38, R3, R4, RZ ;  /* 0x0000000403267227 */ /* 0x000fe200078e00ff */
[----:B------:R-:W-:Y:S03]  /*45b0*/  SHF.R.U32.HI R35, RZ, R18, R35 ;  /* 0x00000012ff237219 */ /* 0x000fe60000011623 */
[----:B------:R-:W-:Y:S01]  /*45c0*/  IMAD.HI.U32 R34, R11, R4, RZ ;  /* 0x000000040b227227 */ /* 0x000fe200078e00ff */
[----:B------:R-:W-:Y:S02]  /*45d0*/  @P2 SHF.R.U32.HI R3, RZ, R5, R38 ;  /* 0x00000005ff032219 */ /* 0x000fe40000011626 */
[----:B------:R-:W-:Y:S02]  /*45e0*/  SEL R9, R8, R35, !P0 ;  /* 0x0000002308097207 */ /* 0x000fe40004000000 */
[----:B------:R-:W-:Y:S01]  /*45f0*/  @P2 SHF.R.U32.HI R11, RZ, R5, R34 ;  /* 0x00000005ff0b2219 */ /* 0x000fe20000011622 */
[C---:B------:R-:W-:Y:S01]  /*4600*/  IMAD R10, R40.reuse, R3, RZ ;  /* 0x00000003280a7224 */ /* 0x040fe200078e02ff */
[----:B------:R-:W-:Y:S01]  /*4610*/  SEL R3, R13, R36, !P4 ;  /* 0x000000240d037207 */ /* 0x000fe20006000000 */
[C---:B------:R-:W-:Y:S03]  /*4620*/  IMAD.HI.U32 R14, R9.reuse, R4, RZ ;  /* 0x00000004090e7227 */ /* 0x040fe600078e00ff */
[----:B------:R-:W-:Y:S01]  /*4630*/  ISETP.GE.AND P0, PT, R9, R10, PT ;  /* 0x0000000a0900720c */ /* 0x000fe20003f06270 */
[C---:B------:R-:W-:Y:S01]  /*4640*/  IMAD R12, R40.reuse, R11, RZ ;  /* 0x0000000b280c7224 */ /* 0x040fe200078e02ff */
[-C--:B------:R-:W-:Y:S04]  /*4650*/  SHF.R.U32.HI R14, RZ, R5.reuse, R14 ;  /* 0x00000005ff0e7219 */ /* 0x080fe8000001160e */
[----:B------:R-:W-:Y:S02]  /*4660*/  ISETP.GE.OR P0, PT, R3, R12, P0 ;  /* 0x0000000c0300720c */ /* 0x000fe40000706670 */
[----:B------:R-:W-:Y:S05]  /*4670*/  SEL R15, R9, R14, !P2 ;  /* 0x0000000e090f7207 */ /* 0x000fea0005000000 */
[----:B------:R-:W-:Y:S04]  /*4680*/  IMAD.MOV R14, RZ, RZ, -R15 ;  /* 0x000000ffff0e7224 */ /* 0x000fe800078e0a0f */
[----:B------:R-:W-:Y:S02]  /*4690*/  IMAD R14, R40, R14, R9 ;  /* 0x0000000e280e7224 */ /* 0x000fe400078e0209 */
[C---:B------:R-:W-:Y:S05]  /*46a0*/  @!P0 IMAD.HI.U32 R10, R3.reuse, R4, RZ ;  /* 0x00000004030a8227 */ /* 0x040fea00078e00ff */
[----:B------:R-:W-:Y:S04]  /*46b0*/  @!P0 SHF.R.U32.HI R10, RZ, R5, R10 ;  /* 0x00000005ff0a8219 */ /* 0x000fe8000001160a */
[----:B------:R-:W-:Y:S01]  /*46c0*/  @!P0 SEL R0, R3, R10, !P2 ;  /* 0x0000000a03008207 */ /* 0x000fe20005000000 */
[----:B------:R-:W-:Y:S03]  /*46d0*/  IMAD.MOV R10, RZ, RZ, -R3 ;  /* 0x000000ffff0a7224 */ /* 0x000fe600078e0a03 */
[----:B------:R-:W-:Y:S01]  /*46e0*/  @!P0 IADD3 R15, PT, PT, R15, -R0, RZ ;  /* 0x800000000f0f8210 */ /* 0x000fe20007ffe0ff */
[----:B------:R-:W-:Y:S01]  /*46f0*/  @!P0 IMAD R0, R11, R14, R0 ;  /* 0x0000000e0b008224 */ /* 0x000fe200078e0200 */
[----:B------:R-:W-:Y:S01]  /*4700*/  IADD3 R11, PT, PT, -R9, RZ, RZ ;  /* 0x000000ff090b7210 */ /* 0x000fe20007ffe1ff */
[----:B------:R-:W-:Y:S02]  /*4710*/  IMAD R13, R2, R10, R13 ;  /* 0x0000000a020d7224 */ /* 0x000fe400078e020d */
[----:B------:R-:W-:Y:S02]  /*4720*/  @!P0 IMAD R9, R15, R40, R3 ;  /* 0x000000280f098224 */ /* 0x000fe400078e0203 */
[----:B------:R-:W-:Y:S02]  /*4730*/  @!P0 IMAD.MOV.U32 R3, RZ, RZ, R0 ;  /* 0x000000ffff038224 */ /* 0x000fe400078e0000 */
[----:B------:R-:W-:Y:S02]  /*4740*/  IMAD R8, R6, R11, R8 ;  /* 0x0000000b06087224 */ /* 0x000fe400078e0208 */
[----:B------:R-:W-:Y:S02]  /*4750*/  IMAD R13, R3, R2, R13 ;  /* 0x00000002030d7224 */ /* 0x000fe400078e020d */
[----:B------:R-:W-:Y:S02]  /*4760*/  IMAD R8, R9, R6, R8 ;  /* 0x0000000609087224 */ /* 0x000fe400078e0208 */
.L_x_83:
[----:B------:R-:W-:Y:S05]  /*4770*/  BRA.U UP1, `(.L_x_84) ;  /* 0x0000000101107547 */ /* 0x000fea000b800000 */
[----:B------:R-:W-:Y:S04]  /*4780*/  MOV R0, UR6 ;  /* 0x0000000600007c02 */ /* 0x000fe80008000f00 */
[----:B------:R-:W-:Y:S04]  /*4790*/  SHF.L.U32 R3, R0, 0x1f, RZ ;  /* 0x0000001f00037819 */ /* 0x000fe800000006ff */
[----:B------:R-:W2:Y:S02]  /*47a0*/  SYNCS.PHASECHK.TRANS64.TRYWAIT P0, [UR7+0x138], R3 ;  /* 0x00013803ff0075a7 */ /* 0x000ea40008001107 */
[----:B--2---:R-:W-:Y:S05]  /*47b0*/  @!P0 BRA `(.L_x_85) ;  /* 0x0000003c00708947 */ /* 0x004fea0003800000 */
.L_x_84:
[----:B------:R-:W-:Y:S02]  /*47c0*/  R2UR UR19, R21 ;  /* 0x00000000151372ca */ /* 0x000fe400000e0000 */
[----:B------:R-:W-:Y:S02]  /*47d0*/  R2UR UR18, R20 ;  /* 0x00000000141272ca */ /* 0x000fe400000e0000 */
[----:B------:R-:W-:Y:S02]  /*47e0*/  ISETP.NE.U32.AND P2, PT, RZ, UR4, PT ;  /* 0x00000004ff007c0c */ /* 0x000fe4000bf45070 */
[----:B------:R-:W-:Y:S02]  /*47f0*/  SHF.L.U32 R12, R31, 0x1f, RZ ;  /* 0x0000001f1f0c7819 */ /* 0x000fe400000006ff */
[----:B------:R-:W-:Y:S05]  /*4800*/  ISETP.NE.AND.EX P2, PT, RZ, UR5, PT, P2 ;  /* 0x00000005ff007c0c */ /* 0x000fea000bf45320 */
[----:B------:R-:W-:Y:S02]  /*4810*/  USHF.L.U32 UR19, UR19, 0x6, URZ ;  /* 0x0000000613137899 */ /* 0x000fe400080006ff */
[----:B------:R-:W-:Y:S01]  /*4820*/  USHF.L.U32 UR18, UR18, 0x7, URZ ;  /* 0x0000000712127899 */ /* 0x000fe200080006ff */
[----:B------:R-:W-:Y:S11]  /*4830*/  BRA.U !UP3, `(.L_x_86) ;  /* 0x000000010b347547 */ /* 0x000ff6000b800000 */
[----:B------:R-:W-:Y:S01]  /*4840*/  UPLOP3.LUT UP0, UPT, UPT, UPT, UP2, 0x80, 0x8 ;  /* 0x000000000008789c */ /* 0x000fe20003f0f020 */
[----:B--2---:R-:W-:Y:S02]  /*4850*/  HFMA2 R0, -RZ, RZ, 0, 5.9604644775390625e-08 ;  /* 0x00000001ff007431 */ /* 0x004fe400000001ff */
[----:B------:R-:W-:Y:S03]  /*4860*/  IMAD.MOV.U32 R95, RZ, RZ, 0x1 ;  /* 0x00000001ff5f7424 */ /* 0x000fe600078e00ff */
[----:B------:R-:W-:Y:S05]  /*4870*/  PLOP3.LUT P0, PT, PT, PT, UP0, 0x80, 0x8 ;  /* 0x000000000008781c */ /* 0x000fea0003f0f008 */
[----:B------:R-:W2:Y:S01]  /*4880*/  @UP0 LDCU.64 UR10, c[0x0][0x888] ;  /* 0x00011100ff0a07ac */ /* 0x000ea20008000a00 */
[----:B------:R-:W-:Y:S07]  /*4890*/  @UP0 UIMAD UR8, UR36, UR4, URZ ;  /* 0x00000004240802a4 */ /* 0x000fee000f8e02ff */
[----:B------:R-:W-:Y:S01]  /*48a0*/  @!P0 PRMT R95, R0, 0x7610, R95 ;  /* 0x00007610005f8816 */ /* 0x000fe2000000005f */
[----:B--2---:R-:W-:Y:S03]  /*48b0*/  @UP0 UIMAD.WIDE UR10, UR8, 0x4, UR10 ;  /* 0x00000004080a08a5 */ /* 0x004fe6000f8e020a */
[----:B------:R-:W2:Y:S03]  /*48c0*/  @!UP0 LDCU UR8, c[0x0][0x880] ;  /* 0x00011000ff0887ac */ /* 0x000ea60008000800 */
[----:B------:R-:W-:Y:S01]  /*48d0*/  IMAD.U32 R10, RZ, RZ, UR10 ;  /* 0x0000000aff0a7e24 */ /* 0x000fe2000f8e00ff */
[----:B------:R-:W-:Y:S05]  /*48e0*/  MOV R11, UR11 ;  /* 0x0000000b000b7c02 */ /* 0x000fea0008000f00 */
[----:B-----5:R3:W5:Y:S02]  /*48f0*/  @P0 LDG.E R49, desc[UR46][R10.64] ;  /* 0x0000002e0a310981 */ /* 0x020764000c1e1900 */
[----:B--23--:R-:W-:Y:S07]  /*4900*/  @!P0 IMAD.U32 R49, RZ, RZ, UR8 ;  /* 0x00000008ff318e24 */ /* 0x00cfee000f8e00ff */
.L_x_86:
[----:B-----5:R-:W-:Y:S01]  /*4910*/  @!P2 FSETP.EQ.AND P0, PT, R49, RZ, PT ;  /* 0x000000ff3100a20b */ /* 0x020fe20003f02000 */
[----:B------:R-:W-:Y:S01]  /*4920*/  @!UPT UIADD3 URZ, UPT, UPT, URZ, URZ, URZ ;  /* 0x000000fffffff290 */ /* 0x000fe2000fffe0ff */
[----:B------:R-:W-:Y:S11]  /*4930*/  @!P2 BRA `(.L_x_87) ;  /* 0x000000000014a947 */ /* 0x000ff60003800000 */
[----:B------:R-:W-:Y:S02]  /*4940*/  LOP3.LUT P2, RZ, R95, 0xff, RZ, 0xc0, !PT ;  /* 0x000000ff5fff7812 */ /* 0x000fe4000784c0ff */
[----:B------:R-:W-:Y:S04]  /*4950*/  PLOP3.LUT P0, PT, PT, PT, UP0, 0x80, 0x8 ;  /* 0x000000000008781c */ /* 0x000fe80003f0f008 */
[----:B------:R-:W-:Y:S07]  /*4960*/  PLOP3.LUT P0, PT, P0, PT, PT, 0x8, 0x80 ;  /* 0x000000000080781c */ /* 0x000fee000070e170 */
[----:B------:R-:W-:Y:S11]  /*4970*/  @P2 FSETP.EQ.AND P0, PT, R49, RZ, PT ;  /* 0x000000ff3100220b */ /* 0x000ff60003f02000 */
[----:B------:R-:W-:Y:S02]  /*4980*/  @!UPT UIADD3 URZ, UPT, UPT, URZ, URZ, URZ ;  /* 0x000000fffffff290 */ /* 0x000fe4000fffe0ff */
.L_x_87:
[----:B------:R-:W3:Y:S01]  /*4990*/  SYNCS.PHASECHK.TRANS64.TRYWAIT P2, [UR7+0x120], R12 ;  /* 0x0001200cff0075a7 */ /* 0x000ee20008041107 */
[----:B------:R-:W-:Y:S04]  /*49a0*/  ELECT P4, URZ, PT ;  /* 0x0000000000ff782f */ /* 0x000fe80003880000 */
[----:B------:R-:W-:Y:S11]  /*49b0*/  PLOP3.LUT P4, PT, P0, P4, PT, 0xf2, 0x2f ;  /* 0x00000000002f781c */ /* 0x000ff60000789e72 */
[----:B------:R-:W-:Y:S02]  /*49c0*/  @!UPT UIADD3 URZ, UPT, UPT, URZ, URZ, URZ ;  /* 0x000000fffffff290 */ /* 0x000fe4000fffe0ff */
[----:B-1----:R-:W-:Y:S05]  /*49d0*/  @!P4 IADD3 R21, P0, PT, R32, 0x580, RZ ;  /* 0x000005802015c810 */ /* 0x002fea0007f1e0ff */
[----:B------:R-:W-:Y:S01]  /*49e0*/  @!P4 IMAD.X R20, RZ, RZ, R33, P0 ;  /* 0x000000ffff14c224 */ /* 0x000fe200000e0621 */
[----:B---3--:R-:W-:Y:S07]  /*49f0*/  @!P2 BRA `(.L_x_88) ;  /* 0x0000003800f8a947 */ /* 0x008fee0003800000 */
.L_x_175:
[----:B------:R-:W3:Y:S01]  /*4a00*/  LDC.64 R14, c[0x0][0xb10] ;  /* 0x0002c400ff0e7b82 */ /* 0x000ee20000000a00 */
[----:B------:R-:W-:Y:S01]  /*4a10*/  @!P4 R2UR UR8, R20 ;  /* 0x000000001408c2ca */ /* 0x000fe200000e0000 */
[----:B------:R-:W-:Y:S01]  /*4a20*/  VOTEU.ALL UP1, P4 ;  /* 0x0000000000ff7886 */ /* 0x000fe20002020000 */
[----:B------:R-:W-:Y:S01]  /*4a30*/  @!P4 R2UR UR9, R21 ;  /* 0x000000001509c2ca */ /* 0x000fe200000e0000 */
[----:B------:R-:W-:Y:S01]  /*4a40*/  UMOV UR10, 0x0 ;  /* 0x00000000000a7882 */ /* 0x000fe20000000000 */
[----:B------:R-:W-:Y:S03]  /*4a50*/  UMOV UR11, 0x10000000 ;  /* 0x10000000000b7882 */ /* 0x000fe60000000000 */
[----:B------:R-:W5:Y:S01]  /*4a60*/  LDC.64 R10, c[0x0][0xb18] ;  /* 0x0002c600ff0a7b82 */ /* 0x000f620000000a00 */
[----:B------:R-:W-:Y:S01]  /*4a70*/  @!UP1 UIADD3 UR16, UPT, UPT, UR7, 0x200, URZ ;  /* 0x0000020007109890 */ /* 0x000fe2000fffe0ff */
[----:B------:R-:W-:Y:S01]  /*4a80*/  @P3 SHF.R.U32.HI R28, RZ, 0x10, R25 ;  /* 0x00000010ff1c3819 */ /* 0x000fe20000011619 */
[----:B------:R-:W-:Y:S01]  /*4a90*/  VOTEU.ALL UP1, P4 ;  /* 0x0000000000ff7886 */ /* 0x000fe20002020000 */
[----:B------:R-:W-:Y:S01]  /*4aa0*/  UMOV UR20, UR36 ;  /* 0x0000002400147c82 */ /* 0x000fe20008000000 */
[----:B------:R-:W-:Y:S03]  /*4ab0*/  VIADD R30, R30, 0x1 ;  /* 0x000000011e1e7836 */ /* 0x000fe60000000000 */
[----:B--2---:R-:W2:Y:S01]  /*4ac0*/  @!P1 LDC R0, c[0x0][0xb20] ;  /* 0x0002c800ff009b82 */ /* 0x004ea20000000800 */
[----:B------:R-:W-:Y:S01]  /*4ad0*/  IMAD.U32 R21, RZ, RZ, UR8 ;  /* 0x00000008ff157e24 */ /* 0x000fe2000f8e00ff */
[----:B------:R-:W-:Y:S06]  /*4ae0*/  UPRMT UR8, UR37, 0x654, UR17 ;  /* 0x0000065425087896 */ /* 0x000fec0008000011 */
[----:B-1----:R-:W1:Y:S01]  /*4af0*/  @!P1 LDC R3, c[0x0][0xb0c] ;  /* 0x0002c300ff039b82 */ /* 0x002e620000000800 */
[----:B------:R-:W-:Y:S01]  /*4b00*/  IMAD.U32 R20, RZ, RZ, UR9 ;  /* 0x00000009ff147e24 */ /* 0x000fe2000f8e00ff */
[----:B------:R-:W-:Y:S04]  /*4b10*/  @!P4 R2UR UR15, R21 ;  /* 0x00000000150fc2ca */ /* 0x000fe800000e0000 */
[----:B------:R-:W-:Y:S01]  /*4b20*/  @!P4 R2UR UR14, R20 ;  /* 0x00000000140ec2ca */ /* 0x000fe200000e0000 */
[----:B------:R-:W-:Y:S11]  /*4b30*/  @!P4 IMAD.MOV.U32 R20, RZ, RZ, 0x1000 ;  /* 0x00001000ff14c424 */ /* 0x000ff600078e00ff */
[----:B------:R-:W-:Y:S01]  /*4b40*/  @!UPT UIADD3 URZ, UPT, UPT, URZ, URZ, URZ ;  /* 0x000000fffffff290 */ /* 0x000fe2000fffe0ff */
[----:B------:R1:W-:Y:S01]  /*4b50*/  @!UP1 UTMALDG.3D [UR16], [UR14], desc[UR10] ;  /* 0x00000a100e0095b4 */ /* 0x0003e20008011000 */
[----:B------:R1:W-:Y:S02]  /*4b60*/  @!P4 SYNCS.ARRIVE.TRANS64.RED.A0TR RZ, [UR7+0x110], R20 ;  /* 0x00011014ffffc9a7 */ /* 0x0003e40008300407 */
[----:B-1----:R-:W-:Y:S01]  /*4b70*/  @!P1 ISETP.NE.AND P2, PT, R3, 0x1, PT ;  /* 0x000000010300980c */ /* 0x002fe20003f45270 */
[C---:B---3--:R-:W-:Y:S01]  /*4b80*/  @!P1 IMAD.HI.U32 R14, R13.reuse, R14, RZ ;  /* 0x0000000e0d0e9227 */ /* 0x048fe200078e00ff */
[----:B-----5:R-:W-:Y:S03]  /*4b90*/  @!P1 ISETP.NE.AND P0, PT, R10, 0x1, PT ;  /* 0x000000010a00980c */ /* 0x020fe60003f05270 */
[C---:B------:R-:W-:Y:S01]  /*4ba0*/  @!P1 IMAD.HI.U32 R11, R8.reuse, R11, RZ ;  /* 0x0000000b080b9227 */ /* 0x040fe200078e00ff */
[----:B------:R-:W-:Y:S04]  /*4bb0*/  @!P1 SHF.R.U32.HI R14, RZ, R15, R14 ;  /* 0x0000000fff0e9219 */ /* 0x000fe8000001160e */
[----:B--2---:R-:W-:Y:S01]  /*4bc0*/  @!P1 SHF.R.U32.HI R9, RZ, R0, R11 ;  /* 0x00000000ff099219 */ /* 0x004fe2000001160b */
[----:B------:R-:W-:Y:S01]  /*4bd0*/  SYNCS.ARRIVE.TRANS64.RED.A1T0 RZ, [UR8], RZ ;  /* 0x000000ffffff79a7 */ /* 0x000fe20008100408 */
[----:B------:R-:W-:Y:S02]  /*4be0*/  @!P1 SEL R14, R13, R14, !P2 ;  /* 0x0000000e0d0e9207 */ /* 0x000fe40005000000 */
[----:B------:R-:W-:Y:S01]  /*4bf0*/  @!P1 SEL R9, R8, R9, !P0 ;  /* 0x0000000908099207 */ /* 0x000fe20004000000 */
[----:B------:R-:W1:Y:S04]  /*4c00*/  SYNCS.PHASECHK.TRANS64.TRYWAIT P5, [UR7+0x128], R12 ;  /* 0x0001280cff0075a7 */ /* 0x000e6800080a1107 */
[----:B------:R-:W-:Y:S02]  /*4c10*/  @!P1 IMAD.IADD R0, R9, 0x1, -R14 ;  /* 0x0000000109009824 */ /* 0x000fe400078e0a0e */
[----:B------:R-:W-:Y:S02]  /*4c20*/  @!P1 IMAD.IADD R9, R14, 0x1, -R9 ;  /* 0x000000010e099824 */ /* 0x000fe400078e0a09 */
[----:B------:R-:W-:Y:S02]  /*4c30*/  @!P1 IMAD R13, R0, R3, R13 ;  /* 0x00000003000d9224 */ /* 0x000fe400078e020d */
[----:B------:R-:W-:Y:S01]  /*4c40*/  @!P1 IMAD R8, R9, R10, R8 ;  /* 0x0000000a09089224 */ /* 0x000fe200078e0208 */
[----:B-1----:R-:W-:Y:S06]  /*4c50*/  @!P5 BRA `(.L_x_89) ;  /* 0x000000380078d947 */ /* 0x002fec0003800000 */
.L_x_177:
[----:B-1----:R-:W-:Y:S01]  /*4c60*/  @!P4 IADD3 R3, P0, PT, R32, 0x580, RZ ;  /* 0x000005802003c810 */ /* 0x002fe20007f1e0ff */
[----:B------:R-:W-:Y:S01]  /*4c70*/  VOTEU.ALL UP1, P4 ;  /* 0x0000000000ff7886 */ /* 0x000fe20002020000 */
[----:B------:R-:W-:Y:S01]  /*4c80*/  UMOV UR20, 0x0 ;  /* 0x0000000000147882 */ /* 0x000fe20000000000 */
[----:B------:R-:W-:Y:S01]  /*4c90*/  UMOV UR21, 0x10000000 ;  /* 0x1000000000157882 */ /* 0x000fe20000000000 */
[----:B------:R-:W-:Y:S01]  /*4ca0*/  @!P4 R2UR UR9, R3 ;  /* 0x000000000309c2ca */ /* 0x000fe200000e0000 */
[----:B------:R-:W-:Y:S01]  /*4cb0*/  @!P4 IMAD.X R0, RZ, RZ, R33, P0 ;  /* 0x000000ffff00c224 */ /* 0x000fe200000e0621 */
[----:B------:R-:W-:Y:S01]  /*4cc0*/  @!UP1 UIADD3 UR10, UPT, UPT, UR18, 0x40, URZ ;  /* 0x00000040120a9890 */ /* 0x000fe2000fffe0ff */
[----:B------:R-:W-:Y:S01]  /*4cd0*/  ISETP.NE.AND P0, PT, R30, 0x2, PT ;  /* 0x000000021e00780c */ /* 0x000fe20003f05270 */
[----:B------:R-:W-:Y:S01]  /*4ce0*/  UMOV UR11, UR19 ;  /* 0x00000013000b7c82 */ /* 0x000fe20008000000 */
[----:B------:R-:W-:Y:S01]  /*4cf0*/  UMOV UR12, UR36 ;  /* 0x00000024000c7c82 */ /* 0x000fe20008000000 */
[----:B------:R-:W-:Y:S01]  /*4d00*/  @!P4 R2UR UR8, R0 ;  /* 0x000000000008c2ca */ /* 0x000fe200000e0000 */
[----:B------:R-:W-:Y:S01]  /*4d10*/  IMAD.IADD R20, R8, 0x1, R94 ;  /* 0x0000000108147824 */ /* 0x000fe200078e025e */
[----:B------:R-:W-:Y:S01]  /*4d20*/  @P3 R2UR UR36, R28 ;  /* 0x000000001c2432ca */ /* 0x000fe200000e0000 */
[----:B------:R-:W-:Y:S01]  /*4d30*/  IMAD.IADD R21, R13, 0x1, R96 ;  /* 0x000000010d157824 */ /* 0x000fe200078e0260 */
[----:B------:R-:W-:Y:S02]  /*4d40*/  SEL R0, RZ, 0x1, P0 ;  /* 0x00000001ff007807 */ /* 0x000fe40000000000 */
[----:B------:R-:W-:Y:S01]  /*4d50*/  LOP3.LUT R31, R31, 0x1, RZ, 0x3c, !PT ;  /* 0x000000011f1f7812 */ /* 0x000fe200078e3cff */
[----:B------:R-:W-:Y:S01]  /*4d60*/  IMAD.U32 R10, RZ, RZ, UR9 ;  /* 0x00000009ff0a7e24 */ /* 0x000fe2000f8e00ff */
[----:B------:R-:W-:Y:S01]  /*4d70*/  @!UP1 UIADD3 UR9, UPT, UPT, UR7, 0x118, URZ ;  /* 0x0000011807099890 */ /* 0x000fe2000fffe0ff */
[----:B------:R-:W-:Y:S02]  /*4d80*/  LOP3.LUT R29, R29, R0, RZ, 0x3c, !PT ;  /* 0x000000001d1d7212 */ /* 0x000fe400078e3cff */
[----:B------:R-:W-:Y:S02]  /*4d90*/  SEL R30, R30, RZ, P0 ;  /* 0x000000ff1e1e7207 */ /* 0x000fe40000000000 */
[----:B------:R-:W-:Y:S01]  /*4da0*/  IMAD.U32 R11, RZ, RZ, UR8 ;  /* 0x00000008ff0b7e24 */ /* 0x000fe2000f8e00ff */
[----:B------:R-:W-:Y:S01]  /*4db0*/  @!P4 R2UR UR14, R10 ;  /* 0x000000000a0ec2ca */ /* 0x000fe200000e0000 */
[----:B------:R-:W-:Y:S01]  /*4dc0*/  @!UP1 UIADD3 UR8, UPT, UPT, UR7, 0x1200, URZ ;  /* 0x0000120007089890 */ /* 0x000fe2000fffe0ff */
[----:B------:R-:W-:Y:S02]  /*4dd0*/  VOTEU.ALL UP1, P4 ;  /* 0x0000000000ff7886 */ /* 0x000fe40002020000 */
[----:B------:R-:W-:Y:S11]  /*4de0*/  @!P4 R2UR UR15, R11 ;  /* 0x000000000b0fc2ca */ /* 0x000ff600000e0000 */
[----:B------:R-:W-:Y:S02]  /*4df0*/  @!UPT UIADD3 URZ, UPT, UPT, URZ, URZ, URZ ;  /* 0x000000fffffff290 */ /* 0x000fe4000fffe0ff */
[----:B------:R2:W-:Y:S01]  /*4e00*/  @!UP1 UTMALDG.3D [UR8], [UR14], desc[UR20] ;  /* 0x000014080e0095b4 */ /* 0x0005e20008011000 */
[----:B------:R2:W-:Y:S01]  /*4e10*/  @!P4 SYNCS.ARRIVE.TRANS64.RED.A0TR RZ, [UR7+0x118], R23 ;  /* 0x00011817ffffc9a7 */ /* 0x0005e20008300407 */
[----:B------:R-:W-:Y:S01]  /*4e20*/  UPLOP3.LUT UP1, UPT, UPT, UPT, UPT, 0x80, 0x8 ;  /* 0x000000000008789c */ /* 0x000fe20003f2f070 */
[----:B------:R-:W-:Y:S01]  /*4e30*/  SYNCS.ARRIVE.TRANS64.RED.A1T0 RZ, [UR13], RZ ;  /* 0x000000ffffff79a7 */ /* 0x000fe2000810040d */
[----:B------:R-:W-:Y:S09]  /*4e40*/  @P3 BRA `(.L_x_90) ;  /* 0xfffffff400503947 */ /* 0x000ff2000383ffff */
[----:B------:R-:W-:-:S04]  /*4e50*/  SHF.L.U32 R3, R31, 0x1f, RZ ;  /* 0x0000001f1f037819 */ /* 0x000fc800000006ff */
[----:B------:R-:W1:Y:S02]  /*4e60*/  SYNCS.PHASECHK.TRANS64.TRYWAIT P0, [UR7+0x120], R3 ;  /* 0x00012003ff0075a7 */ /* 0x000e640008001107 */
[----:B-1----:R-:W-:Y:S05]  /*4e70*/  @!P0 BRA `(.L_x_91) ;  /* 0x0000003800088947 */ /* 0x002fea0003800000 */
.L_x_179:
[----:B-1----:R-:W-:-:S07]  /*4e80*/  MOV R0, UR7 ;  /* 0x0000000700007c02 */ /* 0x002fce0008000f00 */
.L_x_92:
[----:B-1----:R-:W-:-:S04]  /*4e90*/  SHF.L.U32 R3, R31, 0x1f, RZ ;  /* 0x0000001f1f037819 */ /* 0x002fc800000006ff */
[----:B------:R1:W3:Y:S03]  /*4ea0*/  SYNCS.PHASECHK.TRANS64.TRYWAIT P0, [R0+URZ+0x128], R3 ;  /* 0x00012803000075a7 */ /* 0x0002e600080011ff */
[----:B---3--:R-:W-:Y:S05]  /*4eb0*/  @!P0 NANOSLEEP.SYNCS 0x989680 ;  /* 0x009896800000895d */ /* 0x008fea0003900000 */
[----:B------:R-:W3:Y:S02]  /*4ec0*/  @!P0 SYNCS.PHASECHK.TRANS64 P0, [R0+URZ+0x128], R3 ;  /* 0x00012803000085a7 */ /* 0x000ee400080010ff */
[----:B--23--:R-:W-:Y:S05]  /*4ed0*/  @P0 EXIT ;  /* 0x000000000000094d */ /* 0x00cfea0003800000 */
[----:B------:R-:W-:Y:S05]  /*4ee0*/  BRA `(.L_x_92) ;  /* 0xfffffffc00e87947 */ /* 0x000fea000383ffff */
.L_x_81:
[----:B------:R-:W-:-:S06]  /*4ef0*/  UISETP.GE.AND UP1, UPT, UR8, 0x4, UPT ;  /* 0x000000040800788c */ /* 0x000fcc000bf26270 */
[----:B------:R-:W-:-:S13]  /*4f00*/  PLOP3.LUT P0, PT, PT, PT, UP1, 0x80, 0x8 ;  /* 0x000000000008781c */ /* 0x000fda0003f0f018 */
[----:B------:R-:W-:Y:S05]  /*4f10*/  @!P0 EXIT ;  /* 0x000000000000894d */ /* 0x000fea0003800000 */
[----:B------:R-:W-:Y:S01]  /*4f20*/  BAR.SYNC.DEFER_BLOCKING 0x6, 0xa0 ;  /* 0x0182800000007b1d */ /* 0x000fe20000010000 */
[C---:B------:R-:W-:Y:S01]  /*4f30*/  IMAD.SHL.U32 R7, R108.reuse, 0x40, RZ ;  /* 0x000000406c077824 */ /* 0x040fe200078e00ff */
[C---:B------:R-:W-:Y:S01]  /*4f40*/  LOP3.LUT R110, R108.reuse, 0x60, RZ, 0xc0, !PT ;  /* 0x000000606c6e7812 */ /* 0x040fe200078ec0ff */
[C---:B------:R-:W-:Y:S01]  /*4f50*/  IMAD.SHL.U32 R100, R108.reuse, 0x20, RZ ;  /* 0x000000206c647824 */ /* 0x040fe200078e00ff */
[----:B------:R-:W-:Y:S01]  /*4f60*/  CS2R R106, SRZ ;  /* 0x00000000006a7805 */ /* 0x000fe2000001ff00 */
[C---:B------:R-:W-:Y:S01]  /*4f70*/  IMAD.SHL.U32 R0, R108.reuse, 0x2, RZ ;  /* 0x000000026c007824 */ /* 0x040fe200078e00ff */
[----:B------:R-:W-:Y:S02]  /*4f80*/  UMOV UR49, 0x400 ;  /* 0x0000040000317882 */ /* 0x000fe40000000000 */
[----:B------:R-:W1:Y:S01]  /*4f90*/  LDC R99, c[0x0][0x370] ;  /* 0x0000dc00ff637b82 */ /* 0x000e620000000800 */
[----:B------:R-:W-:Y:S01]  /*4fa0*/  ULEA UR49, UR37, UR49, 0x18 ;  /* 0x0000003125317291 */ /* 0x000fe2000f8ec0ff */
[----:B------:R-:W-:Y:S01]  /*4fb0*/  LOP3.LUT R5, R7, 0x180, RZ, 0xc0, !PT ;  /* 0x0000018007057812 */ /* 0x000fe200078ec0ff */
[----:B------:R-:W-:Y:S01]  /*4fc0*/  IMAD.U32 R46, R108, 0x10000, RZ ;  /* 0x000100006c2e7824 */ /* 0x000fe200078e00ff */
[----:B------:R-:W-:Y:S01]  /*4fd0*/  LOP3.LUT R100, R100, 0xc00, RZ, 0xc0, !PT ;  /* 0x00000c0064647812 */ /* 0x000fe200078ec0ff */
[----:B------:R-:W-:Y:S01]  /*4fe0*/  UIADD3 UR4, UPT, UPT, UR49, 0x2200, URZ ;  /* 0x0000220031047890 */ /* 0x000fe2000fffe0ff */
[----:B------:R-:W-:Y:S01]  /*4ff0*/  LOP3.LUT R0, R5, 0x20, R0, 0xf8, !PT ;  /* 0x0000002005007812 */ /* 0x000fe200078ef800 */
[----:B------:R-:W-:Y:S01]  /*5000*/  IMAD.SHL.U32 R5, R108, 0x8, RZ ;  /* 0x000000086c057824 */ /* 0x000fe200078e00ff */
[----:B------:R-:W2:Y:S01]  /*5010*/  LDC R42, c[0x0][0xb0c] ;  /* 0x0002c300ff2a7b82 */ /* 0x000ea20000000800 */
[----:B------:R-:W-:Y:S01]  /*5020*/  LOP3.LUT R100, R100, 0x40, R7, 0xf8, !PT ;  /* 0x0000004064647812 */ /* 0x000fe200078ef807 */
[----:B------:R-:W-:Y:S01]  /*5030*/  IMAD.MOV.U32 R44, RZ, RZ, RZ ;  /* 0x000000ffff2c7224 */ /* 0x000fe200078e00ff */
[----:B------:R-:W-:Y:S01]  /*5040*/  LOP3.LUT R46, R46, 0x600000, RZ, 0xc0, !PT ;  /* 0x006000002e2e7812 */ /* 0x000fe200078ec0ff */
[----:B------:R-:W-:Y:S01]  /*5050*/  IMAD.MOV.U32 R112, RZ, RZ, RZ ;  /* 0x000000ffff707224 */ /* 0x000fe200078e00ff */
[----:B------:R-:W-:-:S02]  /*5060*/  LOP3.LUT R108, R108, 0x2, RZ, 0xc0, !PT ;  /* 0x000000026c6c7812 */ /* 0x000fc400078ec0ff */
[----:B------:R-:W-:Y:S02]  /*5070*/  CS2R R104, SRZ ;  /* 0x0000000000687805 */ /* 0x000fe4000001ff00 */
[----:B------:R-:W-:Y:S01]  /*5080*/  LOP3.LUT R5, R0, 0x30, R5, 0x78, !PT ;  /* 0x0000003000057812 */ /* 0x000fe200078e7805 */
[----:B------:R-:W4:Y:S01]  /*5090*/  LDC R97, c[0x0][0xb20] ;  /* 0x0002c800ff617b82 */ /* 0x000f220000000800 */
[----:B------:R-:W3:Y:S01]  /*50a0*/  LDS R3, [UR49+0x1f0] ;  /* 0x0001f031ff037984 */ /* 0x000ee20008000800 */
[----:B------:R-:W-:Y:S01]  /*50b0*/  LOP3.LUT R100, R100, 0x200, R7, 0xf8, !PT ;  /* 0x0000020064647812 */ /* 0x000fe200078ef807 */
[----:B------:R-:W-:Y:S01]  /*50c0*/  IMAD.MOV R102, RZ, RZ, -R108 ;  /* 0x000000ffff667224 */ /* 0x000fe200078e0a6c */
[----:B------:R-:W1:Y:S01]  /*50d0*/  LDCU.64 UR52, c[0x0][0x348] ;  /* 0x00006900ff3477ac */ /* 0x000e620008000a00 */
[----:B------:R-:W-:Y:S01]  /*50e0*/  IMAD.U32 R109, RZ, RZ, UR4 ;  /* 0x00000004ff6d7e24 */ /* 0x000fe2000f8e00ff */
[----:B------:R-:W-:Y:S02]  /*50f0*/  LOP3.LUT R100, R100, R5, RZ, 0xfc, !PT ;  /* 0x0000000564647212 */ /* 0x000fe400078efcff */
[----:B------:R-:W1:Y:S01]  /*5100*/  LDC R41, c[0x0][0xb30] ;  /* 0x0002cc00ff297b82 */ /* 0x000e620000000800 */
[----:B------:R-:W1:Y:S01]  /*5110*/  LDCU.64 UR38, c[0x0][0x888] ;  /* 0x00011100ff2677ac */ /* 0x000e620008000a00 */
[----:B------:R-:W1:Y:S06]  /*5120*/  LDCU.64 UR44, c[0x0][0x890] ;  /* 0x00011200ff2c77ac */ /* 0x000e6c0008000a00 */
[----:B------:R-:W1:Y:S01]  /*5130*/  LDC.64 R92, c[0x0][0xb10] ;  /* 0x0002c400ff5c7b82 */ /* 0x000e620000000a00 */
[----:B------:R-:W-:-:S07]  /*5140*/  UIADD3 UR48, UPT, UPT, UR49, 0x200, URZ ;  /* 0x0000020031307890 */ /* 0x000fce000fffe0ff */
[----:B------:R-:W1:Y:S08]  /*5150*/  LDC.64 R38, c[0x0][0xb18] ;  /* 0x0002c600ff267b82 */ /* 0x000e700000000a00 */
[----:B------:R-:W1:Y:S08]  /*5160*/  LDC.64 R36, c[0x0][0xb28] ;  /* 0x0002ca00ff247b82 */ /* 0x000e700000000a00 */
[----:B------:R-:W1:Y:S01]  /*5170*/  LDC.64 R90, c[0x0][0x8b0] ;  /* 0x00022c00ff5a7b82 */ /* 0x000e620000000a00 */
[----:B---3--:R-:W-:-:S07]  /*5180*/  IMAD.IADD R46, R3, 0x1, R46 ;  /* 0x00000001032e7824 */ /* 0x008fce00078e022e */
[----:B------:R-:W3:Y:S08]  /*5190*/  LDC.64 R88, c[0x0][0x8a8] ;  /* 0x00022a00ff587b82 */ /* 0x000ef00000000a00 */
[----:B--2-4-:R-:W1:Y:S02]  /*51a0*/  LDC R98, c[0x0][0x374] ;  /* 0x0000dd00ff627b82 */ /* 0x014e640000000800 */
.L_x_118:
[----:B------:R-:W-:Y:S02]  /*51b0*/  LEA R0, R112, UR49, 0x3 ;  /* 0x0000003170007c11 */ /* 0x000fe4000f8e18ff */
[----:B------:R-:W-:Y:S02]  /*51c0*/  SHF.L.U32 R3, R106, 0x1f, RZ ;  /* 0x0000001f6a037819 */ /* 0x000fe400000006ff */
[----:B------:R-:W-:Y:S02]  /*51d0*/  LEA R16, R112, UR49, 0x4 ;  /* 0x0000003170107c11 */ /* 0x000fe4000f8e20ff */
[----:B------:R-:W2:Y:S02]  /*51e0*/  SYNCS.PHASECHK.TRANS64.TRYWAIT P0, [R0+URZ+0x140], R3 ;  /* 0x00014003000075a7 */ /* 0x000ea400080011ff */
[----:B-12---:R-:W-:Y:S05]  /*51f0*/  @!P0 BRA `(.L_x_93) ;  /* 0x0000003400408947 */ /* 0x006fea0003800000 */
.L_x_180:
[----:B------:R-:W4:Y:S01]  /*5200*/  LDC.64 R12, c[0x0][0xb10] ;  /* 0x0002c400ff0c7b82 */ /* 0x000f220000000a00 */
[----:B------:R-:W3:Y:S01]  /*5210*/  LDS.128 R16, [R16+0x1d0] ;  /* 0x0001d00010107984 */ /* 0x000ee20000000c00 */
[----:B-1----:R-:W-:Y:S01]  /*5220*/  ISETP.NE.AND P1, PT, R41, 0x1, PT ;  /* 0x000000012900780c */ /* 0x002fe20003f25270 */
[----:B--2---:R-:W-:Y:S01]  /*5230*/  VIADD R0, R0, 0x150 ;  /* 0x0000015000007836 */ /* 0x004fe20000000000 */
[----:B------:R-:W-:Y:S04]  /*5240*/  ISETP.GE.AND P0, PT, R40, 0x1, PT ;  /* 0x000000012800780c */ /* 0x000fe80003f06270 */
[----:B------:R-:W1:Y:S01]  /*5250*/  LDC.64 R10, c[0x0][0xb18] ;  /* 0x0002c600ff0a7b82 */ /* 0x000e620000000a00 */
[----:B------:R-:W-:Y:S01]  /*5260*/  PRMT R0, RZ, 0x654, R0 ;  /* 0x00000654ff007816 */ /* 0x000fe20000000000 */
[----:B------:R-:W-:Y:S01]  /*5270*/  @!PT LDS RZ, [RZ] ;  /* 0x00000000fffff984 */ /* 0x000fe20000000800 */
[----:B------:R-:W-:Y:S01]  /*5280*/  @!PT LDS RZ, [RZ] ;  /* 0x00000000fffff984 */ /* 0x000fe20000000800 */
[----:B------:R-:W-:Y:S01]  /*5290*/  @!PT LDS RZ, [RZ] ;  /* 0x00000000fffff984 */ /* 0x000fe20000000800 */
[----:B------:R-:W-:Y:S01]  /*52a0*/  @!PT LDS RZ, [RZ] ;  /* 0x00000000fffff984 */ /* 0x000fe20000000800 */
[----:B------:R2:W-:Y:S06]  /*52b0*/  MEMBAR.ALL.CTA ;  /* 0x0000000000007992 */ /* 0x0005ec0000008000 */
[----:B--2---:R-:W2:Y:S01]  /*52c0*/  FENCE.VIEW.ASYNC.S ;  /* 0x00000000000073c6 */ /* 0x004ea20000000000 */
[----:B------:R-:W1:Y:S08]  /*52d0*/  @!P1 LDC R14, c[0x0][0xb20] ;  /* 0x0002c800ff0e9b82 */ /* 0x000e700000000800 */
[----:B------:R-:W1:Y:S01]  /*52e0*/  @!P1 LDC R9, c[0x0][0xb0c] ;  /* 0x0002c300ff099b82 */ /* 0x000e620000000800 */
[----:B--2---:R2:W-:Y:S01]  /*52f0*/  SYNCS.ARRIVE.TRANS64.RED.A1T0 RZ, [R0+URZ], RZ ;  /* 0x000000ff00ff79a7 */ /* 0x0045e200081004ff */
[----:B---3--:R-:W-:Y:S04]  /*5300*/  LOP3.LUT P4, RZ, R18, 0x1, RZ, 0xc0, !PT ;  /* 0x0000000112ff7812 */ /* 0x008fe8000788c0ff */
[----:B------:R-:W-:Y:S09]  /*5310*/  P2R R111, PR, RZ, 0x10 ;  /* 0x00000010ff6f7803 */ /* 0x000ff20000000000 */
[----:B------:R-:W-:Y:S02]  /*5320*/  @P4 MOV R45, R16 ;  /* 0x00000010002d4202 */ /* 0x000fe40000000f00 */
[----:B------:R-:W-:Y:S01]  /*5330*/  @P4 LOP3.LUT R43, R17, 0xffff, RZ, 0xc0, !PT ;  /* 0x0000ffff112b4812 */ /* 0x000fe200078ec0ff */
[----:B--2-4-:R-:W-:Y:S06]  /*5340*/  @!P0 BRA `(.L_x_94) ;  /* 0x0000000000a48947 */ /* 0x014fec0003800000 */
[----:B------:R-:W-:Y:S01]  /*5350*/  IMAD.HI.U32 R24, R98, R39, RZ ;  /* 0x0000002762187227 */ /* 0x000fe200078e00ff */
[----:B------:R-:W-:Y:S02]  /*5360*/  ISETP.NE.AND P0, PT, R38, 0x1, PT ;  /* 0x000000012600780c */ /* 0x000fe40003f05270 */
[----:B------:R-:W-:Y:S01]  /*5370*/  ISETP.NE.AND P2, PT, R40, 0x1, PT ;  /* 0x000000012800780c */ /* 0x000fe20003f45270 */
[-C--:B------:R-:W-:Y:S01]  /*5380*/  IMAD.HI.U32 R22, R99, R92.reuse, RZ ;  /* 0x0000005c63167227 */ /* 0x080fe200078e00ff */
[----:B------:R-:W-:Y:S02]  /*5390*/  SHF.R.U32.HI R23, RZ, R97, R24 ;  /* 0x00000061ff177219 */ /* 0x000fe40000011618 */
[----:B------:R-:W-:Y:S01]  /*53a0*/  ISETP.NE.AND P3, PT, R42, 0x1, PT ;  /* 0x000000012a00780c */ /* 0x000fe20003f65270 */
[----:B------:R-:W-:Y:S01]  /*53b0*/  IMAD.HI.U32 R28, R43, R39, RZ ;  /* 0x000000272b1c7227 */ /* 0x000fe200078e00ff */
[----:B------:R-:W-:Y:S02]  /*53c0*/  SHF.R.U32.HI R22, RZ, R93, R22 ;  /* 0x0000005dff167219 */ /* 0x000fe40000011616 */
[----:B------:R-:W-:Y:S01]  /*53d0*/  SEL R3, R98, R23, !P0 ;  /* 0x0000001762037207 */ /* 0x000fe20004000000 */
[----:B------:R-:W-:Y:S01]  /*53e0*/  IMAD.HI.U32 R26, R45, R92, RZ ;  /* 0x0000005c2d1a7227 */ /* 0x000fe200078e00ff */
[----:B------:R-:W-:Y:S03]  /*53f0*/  SEL R7, R99, R22, !P3 ;  /* 0x0000001663077207 */ /* 0x000fe60005800000 */
[-C--:B------:R-:W-:Y:S01]  /*5400*/  IMAD.HI.U32 R22, R3, R36.reuse, RZ ;  /* 0x0000002403167227 */ /* 0x080fe200078e00ff */
[----:B------:R-:W-:Y:S03]  /*5410*/  SHF.R.U32.HI R26, RZ, R93, R26 ;  /* 0x0000005dff1a7219 */ /* 0x000fe6000001161a */
[----:B------:R-:W-:Y:S01]  /*5420*/  IMAD.HI.U32 R24, R7, R36, RZ ;  /* 0x0000002407187227 */ /* 0x000fe200078e00ff */
[----:B------:R-:W-:Y:S02]  /*5430*/  @P2 SHF.R.U32.HI R3, RZ, R37, R22 ;  /* 0x00000025ff032219 */ /* 0x000fe40000011616 */
[----:B------:R-:W-:Y:S02]  /*5440*/  SHF.R.U32.HI R22, RZ, R97, R28 ;  /* 0x00000061ff167219 */ /* 0x000fe4000001161c */
[----:B------:R-:W-:Y:S01]  /*5450*/  @P2 SHF.R.U32.HI R7, RZ, R37, R24 ;  /* 0x00000025ff072219 */ /* 0x000fe20000011618 */
[C---:B------:R-:W-:Y:S01]  /*5460*/  IMAD R2, R40.reuse, R3, RZ ;  /* 0x0000000328027224 */ /* 0x040fe200078e02ff */
[----:B------:R-:W-:Y:S02]  /*5470*/  SEL R5, R43, R22, !P0 ;  /* 0x000000162b057207 */ /* 0x000fe40004000000 */
[----:B------:R-:W-:Y:S01]  /*5480*/  SEL R3, R45, R26, !P3 ;  /* 0x0000001a2d037207 */ /* 0x000fe20005800000 */
[----:B------:R-:W-:Y:S01]  /*5490*/  IMAD R4, R40, R7, RZ ;  /* 0x0000000728047224 */ /* 0x000fe200078e02ff */
[C---:B------:R-:W-:Y:S01]  /*54a0*/  ISETP.GE.AND P0, PT, R5.reuse, R2, PT ;  /* 0x000000020500720c */ /* 0x040fe20003f06270 */
[----:B------:R-:W-:Y:S03]  /*54b0*/  IMAD.HI.U32 R6, R5, R36, RZ ;  /* 0x0000002405067227 */ /* 0x000fe600078e00ff */
[----:B------:R-:W-:Y:S01]  /*54c0*/  ISETP.GE.OR P0, PT, R3, R4, P0 ;  /* 0x000000040300720c */ /* 0x000fe20000706670 */
[----:B------:R-:W-:Y:S01]  /*54d0*/  IMAD.MOV R4, RZ, RZ, -R3 ;  /* 0x000000ffff047224 */ /* 0x000fe200078e0a03 */
[-C--:B------:R-:W-:Y:S03]  /*54e0*/  SHF.R.U32.HI R6, RZ, R37.reuse, R6 ;  /* 0x00000025ff067219 */ /* 0x080fe60000011606 */
[----:B------:R-:W-:Y:S01]  /*54f0*/  IMAD R45, R42, R4, R45 ;  /* 0x000000042a2d7224 */ /* 0x000fe200078e022d */
[----:B------:R-:W-:Y:S05]  /*5500*/  SEL R15, R5, R6, !P2 ;  /* 0x00000006050f7207 */ /* 0x000fea0005000000 */
[----:B------:R-:W-:Y:S02]  /*5510*/  IMAD.MOV R6, RZ, RZ, -R15 ;  /* 0x000000ffff067224 */ /* 0x000fe400078e0a0f */
[C---:B------:R-:W-:Y:S04]  /*5520*/  @!P0 IMAD.HI.U32 R2, R3.reuse, R36, RZ ;  /* 0x0000002403028227 */ /* 0x040fe800078e00ff */
[----:B------:R-:W-:Y:S01]  /*5530*/  IMAD R6, R40, R6, R5 ;  /* 0x0000000628067224 */ /* 0x000fe200078e0205 */
[----:B------:R-:W-:Y:S04]  /*5540*/  @!P0 SHF.R.U32.HI R2, RZ, R37, R2 ;  /* 0x00000025ff028219 */ /* 0x000fe80000011602 */
[----:B------:R-:W-:Y:S02]  /*5550*/  @!P0 SEL R0, R3, R2, !P2 ;  /* 0x0000000203008207 */ /* 0x000fe40005000000 */
[----:B------:R-:W-:Y:S02]  /*5560*/  IADD3 R2, PT, PT, -R5, RZ, RZ ;  /* 0x000000ff05027210 */ /* 0x000fe40007ffe1ff */
[----:B------:R-:W-:Y:S01]  /*5570*/  @!P0 IADD3 R8, PT, PT, R15, -R0, RZ ;  /* 0x800000000f088210 */ /* 0x000fe20007ffe0ff */
[----:B------:R-:W-:Y:S02]  /*5580*/  @!P0 IMAD R0, R7, R6, R0 ;  /* 0x0000000607008224 */ /* 0x000fe400078e0200 */
[----:B------:R-:W-:Y:S02]  /*5590*/  IMAD R43, R38, R2, R43 ;  /* 0x00000002262b7224 */ /* 0x000fe400078e022b */
[----:B------:R-:W-:Y:S02]  /*55a0*/  @!P0 IMAD R5, R8, R40, R3 ;  /* 0x0000002808058224 */ /* 0x000fe400078e0203 */
[----:B------:R-:W-:Y:S04]  /*55b0*/  @!P0 IMAD.MOV.U32 R3, RZ, RZ, R0 ;  /* 0x000000ffff038224 */ /* 0x000fe800078e0000 */
[----:B------:R-:W-:Y:S02]  /*55c0*/  IMAD R45, R3, R42, R45 ;  /* 0x0000002a032d7224 */ /* 0x000fe400078e022d */
[----:B------:R-:W-:Y:S07]  /*55d0*/  IMAD R43, R5, R38, R43 ;  /* 0x00000026052b7224 */ /* 0x000fee00078e022b */
.L_x_94:
[----:B-1----:R-:W-:Y:S01]  /*55e0*/  @!P1 ISETP.NE.AND P0, PT, R10, 0x1, PT ;  /* 0x000000010a00980c */ /* 0x002fe20003f05270 */
[----:B------:R-:W-:Y:S01]  /*55f0*/  @!P1 IMAD.HI.U32 R0, R45, R12, RZ ;  /* 0x0000000c2d009227 */ /* 0x000fe200078e00ff */
[----:B------:R-:W-:Y:S01]  /*5600*/  @!P1 ISETP.NE.AND P2, PT, R9, 0x1, PT ;  /* 0x000000010900980c */ /* 0x000fe20003f45270 */
[----:B------:R-:W-:Y:S01]  /*5610*/  ULOP3.LUT UP0, URZ, UR48, 0x1b0, URZ, 0xc0, !UPT ;  /* 0x000001b030ff7892 */ /* 0x000fe2000f80c0ff */
[----:B------:R-:W-:Y:S01]  /*5620*/  R2UR UR42, R21 ;  /* 0x00000000152a72ca */ /* 0x000fe200000e0000 */
[----:B------:R-:W-:Y:S01]  /*5630*/  @!P1 IMAD.HI.U32 R3, R43, R11, RZ ;  /* 0x0000000b2b039227 */ /* 0x000fe200078e00ff */
[----:B------:R-:W-:Y:S02]  /*5640*/  @!P1 SHF.R.U32.HI R0, RZ, R13, R0 ;  /* 0x0000000dff009219 */ /* 0x000fe40000011600 */
[----:B------:R-:W-:Y:S01]  /*5650*/  R2UR UR41, R20 ;  /* 0x00000000142972ca */ /* 0x000fe200000e0000 */
[----:B------:R-:W-:Y:S01]  /*5660*/  VIADD R112, R112, 0x1 ;  /* 0x0000000170707836 */ /* 0x000fe20000000000 */
[----:B------:R-:W-:Y:S02]  /*5670*/  @!P1 SHF.R.U32.HI R2, RZ, R14, R3 ;  /* 0x0000000eff029219 */ /* 0x000fe40000011603 */
[----:B------:R-:W-:Y:S02]  /*5680*/  @!P1 SEL R3, R45, R0, !P2 ;  /* 0x000000002d039207 */ /* 0x000fe40005000000 */
[----:B------:R-:W-:Y:S02]  /*5690*/  @!P1 SEL R2, R43, R2, !P0 ;  /* 0x000000022b029207 */ /* 0x000fe40004000000 */
[----:B------:R-:W-:Y:S01]  /*56a0*/  @P4 SHF.R.U32.HI R103, RZ, 0x10, R17 ;  /* 0x00000010ff674819 */ /* 0x000fe20000011611 */
[----:B------:R-:W-:Y:S02]  /*56b0*/  USHF.L.U32 UR42, UR42, 0x6, URZ ;  /* 0x000000062a2a7899 */ /* 0x000fe400080006ff */
[----:B------:R-:W-:Y:S02]  /*56c0*/  @!P1 IMAD.IADD R0, R2, 0x1, -R3 ;  /* 0x0000000102009824 */ /* 0x000fe400078e0a03 */
[----:B------:R-:W-:Y:S01]  /*56d0*/  @!P1 IMAD.IADD R2, R3, 0x1, -R2 ;  /* 0x0000000103029824 */ /* 0x000fe200078e0a02 */
[----:B------:R-:W-:Y:S01]  /*56e0*/  USHF.L.U32 UR41, UR41, 0x7, URZ ;  /* 0x0000000729297899 */ /* 0x000fe200080006ff */
[----:B------:R-:W-:Y:S02]  /*56f0*/  @!P1 IMAD R45, R0, R9, R45 ;  /* 0x00000009002d9224 */ /* 0x000fe400078e022d */
[----:B------:R-:W-:Y:S01]  /*5700*/  @!P1 IMAD R43, R2, R10, R43 ;  /* 0x0000000a022b9224 */ /* 0x000fe200078e022b */
[----:B------:R-:W-:Y:S08]  /*5710*/  BRA.U !UP0, `(.L_x_95) ;  /* 0x0000000108407547 */ /* 0x000ff0000b800000 */
[----:B------:R-:W1:Y:S01]  /*5720*/  LDCU.64 UR8, c[0x4][0x80] ;  /* 0x01001000ff0877ac */ /* 0x000e620008000a00 */
[----:B------:R-:W-:Y:S01]  /*5730*/  MOV R3, 0x0 ;  /* 0x0000000000037802 */ /* 0x000fe20000000f00 */
[----:B------:R-:W-:Y:S02]  /*5740*/  HFMA2 R12, -RZ, RZ, 0, 5.9604644775390625e-08 ;  /* 0x00000001ff0c7431 */ /* 0x000fe400000001ff */
[----:B------:R-:W-:Y:S02]  /*5750*/  IMAD.MOV.U32 R8, RZ, RZ, 0x70 ;  /* 0x00000070ff087424 */ /* 0x000fe400078e00ff */
[----:B------:R-:W-:Y:S01]  /*5760*/  IMAD.MOV.U32 R13, RZ, RZ, RZ ;  /* 0x000000ffff0d7224 */ /* 0x000fe200078e00ff */
[----:B------:R-:W2:Y:S01]  /*5770*/  LDCU.64 UR6, c[0x4][0x88] ;  /* 0x01001100ff0677ac */ /* 0x000ea20008000a00 */
[----:B------:R-:W3:Y:S01]  /*5780*/  LDC.64 R2, c[0x4][R3] ;  /* 0x0100000003027b82 */ /* 0x000ee20000000a00 */
[----:B------:R-:W4:Y:S01]  /*5790*/  LDCU.64 UR4, c[0x4][0x8] ;  /* 0x01000100ff0477ac */ /* 0x000f220008000a00 */
[----:B-1----:R-:W-:Y:S01]  /*57a0*/  MOV R5, UR9 ;  /* 0x0000000900057c02 */ /* 0x002fe20008000f00 */
[----:B------:R-:W-:Y:S01]  /*57b0*/  IMAD.U32 R4, RZ, RZ, UR8 ;  /* 0x00000008ff047e24 */ /* 0x000fe2000f8e00ff */
[----:B--2---:R-:W-:Y:S01]  /*57c0*/  MOV R7, UR7 ;  /* 0x0000000700077c02 */ /* 0x004fe20008000f00 */
[----:B------:R-:W-:Y:S01]  /*57d0*/  IMAD.U32 R6, RZ, RZ, UR6 ;  /* 0x00000006ff067e24 */ /* 0x000fe2000f8e00ff */
[----:B----4-:R-:W-:Y:S01]  /*57e0*/  MOV R11, UR5 ;  /* 0x00000005000b7c02 */ /* 0x010fe20008000f00 */
[----:B------:R-:W-:Y:S02]  /*57f0*/  IMAD.U32 R10, RZ, RZ, UR4 ;  /* 0x00000004ff0a7e24 */ /* 0x000fe4000f8e00ff */
[----:B------:R-:W-:Y:S07]  /*5800*/  LEPC R20, `(.L_x_95) ;  /* 0x000000001014794e */ /* 0x000fee0000000000 */
[----:B---3-5:R-:W-:Y:S05]  /*5810*/  CALL.ABS.NOINC R2 ;  /* 0x0000000002007343 */ /* 0x028fea0003c00000 */
.L_x_95:
[----:B------:R-:W-:Y:S01]  /*5820*/  LOP3.LUT P0, RZ, R109, 0x1b0, RZ, 0xc0, !PT ;  /* 0x000001b06dff7812 */ /* 0x000fe2000780c0ff */
[----:B------:R-:W-:Y:S11]  /*5830*/  BSSY.RECONVERGENT B6, `(.L_x_96) ;  /* 0x0000013000067945 */ /* 0x000ff60003800200 */
[----:B------:R-:W-:Y:S01]  /*5840*/  @!UPT UIADD3 URZ, UPT, UPT, URZ, URZ, URZ ;  /* 0x000000fffffff290 */ /* 0x000fe2000fffe0ff */
[----:B------:R-:W-:Y:S05]  /*5850*/  @!P0 BRA `(.L_x_97) ;  /* 0x0000000000408947 */ /* 0x000fea0003800000 */
        /* <DEDUP_REMOVED lines=16> */
.L_x_97:
[----:B------:R-:W-:Y:S05]  /*5960*/  BSYNC.RECONVERGENT B6 ;  /* 0x0000000000067941 */ /* 0x000fea0003800200 */
.L_x_96:
[----:B------:R-:W-:Y:S01]  /*5970*/  ISETP.NE.U32.AND P4, PT, R90, RZ, PT ;  /* 0x000000ff5a00720c */ /* 0x000fe20003f85070 */
[----:B------:R-:W-:Y:S01]  /*5980*/  UISETP.NE.AND UP2, UPT, UR50, URZ, UPT ;  /* 0x000000ff3200728c */ /* 0x000fe2000bf45270 */
[----:B------:R-:W-:Y:S01]  /*5990*/  ISETP.NE.U32.AND P2, PT, RZ, UR38, PT ;  /* 0x00000026ff007c0c */ /* 0x000fe2000bf45070 */
[----:B------:R-:W-:Y:S01]  /*59a0*/  UISETP.NE.U32.AND UP1, UPT, UR44, URZ, UPT ;  /* 0x000000ff2c00728c */ /* 0x000fe2000bf25070 */
[----:B------:R-:W-:Y:S01]  /*59b0*/  ISETP.NE.AND.EX P4, PT, R91, RZ, PT, P4 ;  /* 0x000000ff5b00720c */ /* 0x000fe20003f85340 */
[----:B------:R-:W-:Y:S01]  /*59c0*/  UPLOP3.LUT UP0, UPT, UPT, UPT, UPT, 0x40, 0x4 ;  /* 0x000000000004789c */ /* 0x000fe20003f0e870 */
[----:B------:R-:W-:Y:S01]  /*59d0*/  ISETP.NE.AND.EX P2, PT, RZ, UR39, PT, P2 ;  /* 0x00000027ff007c0c */ /* 0x000fe2000bf45320 */
[----:B------:R-:W-:Y:S01]  /*59e0*/  UISETP.NE.AND.EX UP1, UPT, UR45, URZ, UPT, UP1 ;  /* 0x000000ff2d00728c */ /* 0x000fe2000bf25310 */
[----:B------:R-:W-:Y:S04]  /*59f0*/  PLOP3.LUT P1, PT, PT, PT, UP2, 0x80, 0x8 ;  /* 0x000000000008781c */ /* 0x000fe80003f2f028 */
[----:B------:R-:W-:Y:S06]  /*5a00*/  @UP2 UPLOP3.LUT UP0, UPT, UPT, UPT, UP1, 0x80, 0x8 ;  /* 0x000000000008289c */ /* 0x000fec0003f0f010 */
[----:B------:R-:W-:Y:S01]  /*5a10*/  PLOP3.LUT P0, PT, PT, PT, UP0, 0x80, 0x8 ;  /* 0x000000000008781c */ /* 0x000fe20003f0f008 */
[----:B------:R-:W-:Y:S01]  /*5a20*/  @!UPT UIADD3 URZ, UPT, UPT, URZ, URZ, URZ ;  /* 0x000000fffffff290 */ /* 0x000fe2000fffe0ff */
[----:B------:R-:W-:Y:S11]  /*5a30*/  BRA.U !UP1, `(.L_x_98) ;  /* 0x0000000109387547 */ /* 0x000ff6000b800000 */
[----:B------:R-:W-:Y:S01]  /*5a40*/  UISETP.NE.U32.AND UP0, UPT, UR38, URZ, UPT ;  /* 0x000000ff2600728c */ /* 0x000fe2000bf05070 */
[----:B------:R-:W-:Y:S02]  /*5a50*/  HFMA2 R0, -RZ, RZ, 0, 5.9604644775390625e-08 ;  /* 0x00000001ff007431 */ /* 0x000fe400000001ff */
[----:B------:R-:W-:Y:S01]  /*5a60*/  IMAD.MOV.U32 R95, RZ, RZ, 0x1 ;  /* 0x00000001ff5f7424 */ /* 0x000fe200078e00ff */
[----:B------:R-:W-:Y:S06]  /*5a70*/  UISETP.NE.AND.EX UP0, UPT, UR39, URZ, UPT, UP0 ;  /* 0x000000ff2700728c */ /* 0x000fec000bf05300 */
[----:B------:R-:W-:Y:S05]  /*5a80*/  PLOP3.LUT P3, PT, PT, PT, UP0, 0x80, 0x8 ;  /* 0x000000000008781c */ /* 0x000fea0003f6f008 */
[----:B------:R-:W1:Y:S01]  /*5a90*/  @UP0 LDCU.64 UR6, c[0x0][0x888] ;  /* 0x00011100ff0607ac */ /* 0x000e620008000a00 */
[----:B------:R-:W-:Y:S07]  /*5aa0*/  @UP0 UIMAD UR4, UR36, UR44, URZ ;  /* 0x0000002c240402a4 */ /* 0x000fee000f8e02ff */
[----:B------:R-:W-:Y:S01]  /*5ab0*/  @!P3 PRMT R95, R0, 0x7610, R95 ;  /* 0x00007610005fb816 */ /* 0x000fe2000000005f */
[----:B-1----:R-:W-:Y:S03]  /*5ac0*/  @UP0 UIMAD.WIDE UR6, UR4, 0x4, UR6 ;  /* 0x00000004040608a5 */ /* 0x002fe6000f8e0206 */
[----:B------:R-:W1:Y:S03]  /*5ad0*/  @!UP0 LDCU UR4, c[0x0][0x880] ;  /* 0x00011000ff0487ac */ /* 0x000e660008000800 */
[----:B------:R-:W-:Y:S01]  /*5ae0*/  IMAD.U32 R2, RZ, RZ, UR6 ;  /* 0x00000006ff027e24 */ /* 0x000fe2000f8e00ff */
[----:B------:R-:W-:Y:S05]  /*5af0*/  MOV R3, UR7 ;  /* 0x0000000700037c02 */ /* 0x000fea0008000f00 */
[----:B-----5:R2:W5:Y:S02]  /*5b00*/  @P3 LDG.E R49, desc[UR46][R2.64] ;  /* 0x0000002e02313981 */ /* 0x020564000c1e1900 */
[----:B-12---:R-:W-:Y:S02]  /*5b10*/  @!P3 IMAD.U32 R49, RZ, RZ, UR4 ;  /* 0x00000004ff31be24 */ /* 0x006fe4000f8e00ff */
.L_x_98:
[----:B------:R-:W-:Y:S05]  /*5b20*/  @!P4 BRA `(.L_x_99) ;  /* 0x000000000020c947 */ /* 0x000fea0003800000 */
[----:B------:R-:W-:Y:S04]  /*5b30*/  ISETP.NE.U32.AND P3, PT, R88, RZ, PT ;  /* 0x000000ff5800720c */ /* 0x000fe80003f65070 */
[----:B------:R-:W-:Y:S11]  /*5b40*/  ISETP.NE.AND.EX P3, PT, R89, RZ, PT, P3 ;  /* 0x000000ff5900720c */ /* 0x000ff60003f65330 */
[----:B------:R-:W-:Y:S02]  /*5b50*/  @!UPT UIADD3 URZ, UPT, UPT, URZ, URZ, URZ ;  /* 0x000000fffffff290 */ /* 0x000fe4000fffe0ff */
[----:B------:R-:W1:Y:S01]  /*5b60*/  @P3 LDC.64 R2, c[0x0][0x8a8] ;  /* 0x00022a00ff023b82 */ /* 0x000e620000000a00 */
[----:B------:R-:W-:Y:S04]  /*5b70*/  @P3 IMAD R0, R90, UR36, RZ ;  /* 0x000000245a003c24 */ /* 0x000fe8000f8e02ff */
[----:B-1----:R-:W-:Y:S05]  /*5b80*/  @P3 IMAD.WIDE R2, R0, 0x4, R2 ;  /* 0x0000000400023825 */ /* 0x002fea00078e0202 */
[----:B-----5:R1:W5:Y:S02]  /*5b90*/  @P3 LDG.E R47, desc[UR46][R2.64] ;  /* 0x0000002e022f3981 */ /* 0x020364000c1e1900 */
[----:B-1----:R-:W2:Y:S02]  /*5ba0*/  @!P3 LDC R47, c[0x0][0x8a0] ;  /* 0x00022800ff2fbb82 */ /* 0x002ea40000000800 */
.L_x_99:
[----:B-----5:R-:W-:Y:S01]  /*5bb0*/  FSETP.NEU.AND P4, PT, R49, RZ, PT ;  /* 0x000000ff3100720b */ /* 0x020fe20003f8d000 */
[----:B------:R-:W-:Y:S01]  /*5bc0*/  BSSY B1, `(.L_x_100) ;  /* 0x0000042000017945 */ /* 0x000fe20003800000 */
[----:B------:R-:W-:Y:S01]  /*5bd0*/  SEL R7, RZ, 0xffffffff, P2 ;  /* 0xffffffffff077807 */ /* 0x000fe20001000000 */
[----:B------:R-:W-:Y:S01]  /*5be0*/  IMAD.MOV.U32 R115, RZ, RZ, 0x1 ;  /* 0x00000001ff737424 */ /* 0x000fe200078e00ff */
[----:B------:R-:W-:Y:S02]  /*5bf0*/  LOP3.LUT P3, RZ, R95, 0xff, RZ, 0xc0, !PT ;  /* 0x000000ff5fff7812 */ /* 0x000fe4000786c0ff */
[----:B------:R-:W-:Y:S02]  /*5c00*/  CS2R R86, SRZ ;  /* 0x0000000000567805 */ /* 0x000fe4000001ff00 */
[----:B------:R-:W-:Y:S02]  /*5c10*/  @P1 SEL R4, RZ, 0xffffffff, P4 ;  /* 0xffffffffff041807 */ /* 0x000fe40002000000 */
[----:B------:R-:W-:Y:S02]  /*5c20*/  CS2R R84, SRZ ;  /* 0x0000000000547805 */ /* 0x000fe4000001ff00 */
[----:B------:R-:W-:Y:S02]  /*5c30*/  LEA R0, R105, UR49, 0x3 ;  /* 0x0000003169007c11 */ /* 0x000fe4000f8e18ff */
[----:B------:R-:W-:Y:S02]  /*5c40*/  CS2R R82, SRZ ;  /* 0x0000000000527805 */ /* 0x000fe4000001ff00 */
[----:B------:R-:W-:Y:S02]  /*5c50*/  @P0 SEL R4, R7, R4, !P3 ;  /* 0x0000000407040207 */ /* 0x000fe40005800000 */
[----:B------:R-:W-:Y:S02]  /*5c60*/  CS2R R80, SRZ ;  /* 0x0000000000507805 */ /* 0x000fe4000001ff00 */
[----:B------:R-:W-:Y:S02]  /*5c70*/  LEA R113, R44, UR49, 0x3 ;  /* 0x000000312c717c11 */ /* 0x000fe4000f8e18ff */
[----:B------:R-:W-:Y:S02]  /*5c80*/  @P1 LOP3.LUT R4, R4, 0x1, RZ, 0xc0, !PT ;  /* 0x0000000104041812 */ /* 0x000fe400078ec0ff */
[----:B------:R-:W-:Y:S02]  /*5c90*/  SHF.L.U32 R2, R107, 0x1f, RZ ;  /* 0x0000001f6b027819 */ /* 0x000fe400000006ff */
[----:B------:R-:W-:Y:S02]  /*5ca0*/  ISETP.NE.U32.OR P6, PT, R4, 0x1, !P1 ;  /* 0x000000010400780c */ /* 0x000fe40004fc5470 */
[----:B------:R-:W-:Y:S02]  /*5cb0*/  PLOP3.LUT P2, PT, PT, PT, UP1, 0x80, 0x8 ;  /* 0x000000000008781c */ /* 0x000fe40003f4f018 */
[----:B------:R-:W-:Y:S02]  /*5cc0*/  LEA.HI R5, R44, R44, RZ, 0x1 ;  /* 0x0000002c2c057211 */ /* 0x000fe400078f08ff */
[----:B------:R-:W-:Y:S02]  /*5cd0*/  SEL R4, RZ, 0xffffffff, P4 ;  /* 0xffffffffff047807 */ /* 0x000fe40002000000 */
[----:B------:R-:W-:Y:S01]  /*5ce0*/  P2R R114, PR, RZ, 0x40 ;  /* 0x00000040ff727803 */ /* 0x000fe20000000000 */
[C---:B------:R-:W-:Y:S01]  /*5cf0*/  IMAD.SHL.U32 R3, R5.reuse, 0x40, RZ ;  /* 0x0000004005037824 */ /* 0x040fe200078e00ff */
[----:B------:R-:W-:Y:S03]  /*5d00*/  LOP3.LUT R5, R5, 0xffe, RZ, 0xc0, !PT ;  /* 0x00000ffe05057812 */ /* 0x000fe600078ec0ff */
[----:B------:R-:W-:Y:S02]  /*5d10*/  @P6 SHF.L.U32 R9, R104, 0x1f, RZ ;  /* 0x0000001f68096819 */ /* 0x000fe400000006ff */
[----:B------:R-:W-:Y:S01]  /*5d20*/  @P2 SEL R4, R7, R4, !P3 ;  /* 0x0000000407042207 */ /* 0x000fe20005800000 */
[----:B------:R-:W-:Y:S01]  /*5d30*/  IMAD.IADD R48, R44, 0x1, -R5 ;  /* 0x000000012c307824 */ /* 0x000fe200078e0a05 */
[----:B------:R-:W1:Y:S01]  /*5d40*/  @P6 SYNCS.PHASECHK.TRANS64.TRYWAIT P1, [R0+URZ+0x110], R9 ;  /* 0x00011009000065a7 */ /* 0x000e6200080211ff */
[----:B------:R-:W-:Y:S02]  /*5d50*/  LOP3.LUT R3, R3, 0xffffff80, RZ, 0xc0, !PT ;  /* 0xffffff8003037812 */ /* 0x000fe400078ec0ff */
[----:B------:R-:W-:Y:S03]  /*5d60*/  LOP3.LUT R4, R4, 0x1, RZ, 0xc0, !PT ;  /* 0x0000000104047812 */ /* 0x000fe600078ec0ff */
[----:B------:R-:W-:Y:S01]  /*5d70*/  IMAD.IADD R3, R46, 0x1, R3 ;  /* 0x000000012e037824 */ /* 0x000fe200078e0203 */
[----:B------:R-:W-:Y:S03]  /*5d80*/  ISETP.NE.U32.AND P5, PT, R4, 0x1, PT ;  /* 0x000000010400780c */ /* 0x000fe60003fa5070 */
[----:B------:R-:W-:Y:S01]  /*5d90*/  IMAD R48, R48, 0x100000, R3 ;  /* 0x0010000030307824 */ /* 0x000fe200078e0203 */
[----:B------:R-:W-:Y:S01]  /*5da0*/  P2R R124, PR, RZ, 0x20 ;  /* 0x00000020ff7c7803 */ /* 0x000fe20000000000 */
[----:B------:R3:W4:Y:S01]  /*5db0*/  SYNCS.PHASECHK.TRANS64.TRYWAIT P0, [R113+URZ+0x160], R2 ;  /* 0x00016002710075a7 */ /* 0x00072200080011ff */
[----:B-1----:R-:W-:Y:S01]  /*5dc0*/  @P6 SEL R115, RZ, 0x1, !P1 ;  /* 0x00000001ff736807 */ /* 0x002fe20004800000 */
[----:B---3--:R-:W-:Y:S06]  /*5dd0*/  @!P6 BRA `(.L_x_101) ;  /* 0x000000000080e947 */ /* 0x008fec0003800000 */
[----:B------:R-:W-:Y:S01]  /*5de0*/  @P5 IMAD R5, R105, 0x1000, R100 ;  /* 0x0000100069055824 */ /* 0x000fe200078e0264 */
[----:B------:R-:W-:Y:S01]  /*5df0*/  ISETP.NE.AND P1, PT, R115, RZ, PT ;  /* 0x000000ff7300720c */ /* 0x000fe20003f25270 */
[----:B------:R-:W-:Y:S01]  /*5e00*/  BSSY B0, `(.L_x_102) ;  /* 0x000000b000007945 */ /* 0x000fe20003800000 */
[----:B------:R-:W-:Y:S01]  /*5e10*/  CS2R R82, SRZ ;  /* 0x0000000000527805 */ /* 0x000fe2000001ff00 */
[----:B------:R-:W-:Y:S01]  /*5e20*/  @P5 VIADD R4, R5, UR49 ;  /* 0x0000003105045c36 */ /* 0x000fe20008000000 */
[----:B------:R-:W-:Y:S02]  /*5e30*/  CS2R R80, SRZ ;  /* 0x0000000000507805 */ /* 0x000fe4000001ff00 */
[----:B------:R-:W-:Y:S02]  /*5e40*/  CS2R R86, SRZ ;  /* 0x0000000000567805 */ /* 0x000fe4000001ff00 */
[----:B------:R-:W-:Y:S01]  /*5e50*/  CS2R R84, SRZ ;  /* 0x0000000000547805 */ /* 0x000fe2000001ff00 */
[----:B------:R-:W-:Y:S04]  /*5e60*/  @P5 IMAD R4, R108, -0x10, R4 ;  /* 0xfffffff06c045824 */ /* 0x000fe800078e0204 */
[----:B------:R-:W-:Y:S05]  /*5e70*/  @P1 BRA `(.L_x_103) ;  /* 0x00000000000c1947 */ /* 0x000fea0003800000 */
[----:B------:R-:W-:Y:S04]  /*5e80*/  SHF.L.U32 R3, R104, 0x1f, RZ ;  /* 0x0000001f68037819 */ /* 0x000fe800000006ff */
[----:B------:R-:W1:Y:S02]  /*5e90*/  SYNCS.PHASECHK.TRANS64.TRYWAIT P1, [R0+URZ+0x110], R3 ;  /* 0x00011003000075a7 */ /* 0x000e6400080211ff */
[----:B-1----:R-:W-:Y:S05]  /*5ea0*/  @!P1 BRA `(.L_x_104) ;  /* 0x0000002800289947 */ /* 0x002fea0003800000 */
.L_x_103:
[----:B------:R-:W-:Y:S05]  /*5eb0*/  BSYNC B0 ;  /* 0x0000000000007941 */ /* 0x000fea0003800000 */
.L_x_102:
[----:B------:R-:W-:Y:S01]  /*5ec0*/  ISETP.NE.AND P1, PT, R124, RZ, PT ;  /* 0x000000ff7c00720c */ /* 0x000fe20003f25270 */
[----:B-1----:R-:W-:Y:S02]  /*5ed0*/  VIADD R3, R0, 0x120 ;  /* 0x0000012000037836 */ /* 0x002fe40000000000 */
[----:B------:R-:W-:Y:S02]  /*5ee0*/  IMAD.U32 R0, RZ, RZ, UR37 ;  /* 0x00000025ff007e24 */ /* 0x000fe4000f8e00ff */
[----:B------:R-:W-:Y:S03]  /*5ef0*/  VIADD R105, R105, 0x1 ;  /* 0x0000000169697836 */ /* 0x000fe60000000000 */
[----:B------:R-:W-:Y:S05]  /*5f00*/  PRMT R0, R0, 0x654, R3 ;  /* 0x0000065400007816 */ /* 0x000fea0000000003 */
[----:B------:R1:W3:Y:S04]  /*5f10*/  @P1 LDS.128 R80, [R5+UR49+0x200] ;  /* 0x0002003105501984 */ /* 0x0002e80008000c00 */
[----:B------:R1:W1:Y:S01]  /*5f20*/  @P1 LDS.128 R84, [R4+0x210] ;  /* 0x0002100004541984 */ /* 0x0002620000000c00 */
[C---:B------:R-:W-:Y:S01]  /*5f30*/  ISETP.NE.AND P1, PT, R105.reuse, 0x2, PT ;  /* 0x000000026900780c */ /* 0x040fe20003f25270 */
[----:B------:R-:W-:Y:S01]  /*5f40*/  @!PT LDS RZ, [RZ] ;  /* 0x00000000fffff984 */ /* 0x000fe20000000800 */
[----:B------:R-:W-:Y:S01]  /*5f50*/  @!PT LDS RZ, [RZ] ;  /* 0x00000000fffff984 */ /* 0x000fe20000000800 */
[----:B------:R-:W-:Y:S01]  /*5f60*/  @!PT LDS RZ, [RZ] ;  /* 0x00000000fffff984 */ /* 0x000fe20000000800 */
[----:B------:R-:W-:Y:S01]  /*5f70*/  @!PT LDS RZ, [RZ] ;  /* 0x00000000fffff984 */ /* 0x000fe20000000800 */
[----:B------:R5:W-:Y:S06]  /*5f80*/  MEMBAR.ALL.CTA ;  /* 0x0000000000007992 */ /* 0x000bec0000008000 */
[----:B-----5:R-:W5:Y:S01]  /*5f90*/  FENCE.VIEW.ASYNC.S ;  /* 0x00000000000073c6 */ /* 0x020f620000000000 */
[----:B------:R-:W-:Y:S02]  /*5fa0*/  SEL R3, RZ, 0x1, P1 ;  /* 0x00000001ff037807 */ /* 0x000fe40000800000 */
[----:B------:R-:W-:Y:S02]  /*5fb0*/  SEL R105, R105, RZ, P1 ;  /* 0x000000ff69697207 */ /* 0x000fe40000800000 */
[----:B------:R-:W-:Y:S01]  /*5fc0*/  LOP3.LUT R104, R104, R3, RZ, 0x3c, !PT ;  /* 0x0000000368687212 */ /* 0x000fe200078e3cff */
[----:B-----5:R1:W-:Y:S06]  /*5fd0*/  SYNCS.ARRIVE.TRANS64.RED.A1T0 RZ, [R0+URZ], RZ ;  /* 0x000000ff00ff79a7 */ /* 0x0203ec00081004ff */
.L_x_101:
[----:B------:R-:W-:Y:S05]  /*5fe0*/  BSYNC B1 ;  /* 0x0000000000017941 */ /* 0x000fea0003800000 */
.L_x_100:
[----:B-1----:R-:W-:Y:S04]  /*5ff0*/  SHF.R.U32.HI R0, RZ, 0x15, R48 ;  /* 0x00000015ff007819 */ /* 0x002fe80000011630 */
[----:B------:R-:W-:Y:S01]  /*6000*/  LOP3.LUT P1, RZ, R0, 0x3, R101, 0x48, !PT ;  /* 0x0000000300ff7812 */ /* 0x000fe20007824865 */
[----:B------:R-:W-:Y:S01]  /*6010*/  @!UPT UIADD3 URZ, UPT, UPT, URZ, URZ, URZ ;  /* 0x000000fffffff290 */ /* 0x000fe2000fffe0ff */
[----:B----4-:R-:W-:Y:S11]  /*6020*/  @P0 BRA `(.L_x_105) ;  /* 0x0000000000080947 */ /* 0x010ff60003800000 */
[----:B------:R-:W1:Y:S02]  /*6030*/  SYNCS.PHASECHK.TRANS64.TRYWAIT P0, [R113+URZ+0x160], R2 ;  /* 0x00016002710075a7 */ /* 0x000e6400080011ff */
[----:B-1----:R-:W-:Y:S05]  /*6040*/  @!P0 BRA `(.L_x_106) ;  /* 0x0000002400d48947 */ /* 0x002fea0003800000 */
.L_x_105:
[----:B------:R-:W-:Y:S05]  /*6050*/  @!P1 BRA `(.L_x_107) ;  /* 0x0000000000409947 */ /* 0x000fea0003800000 */
[----:B------:R-:W4:Y:S01]  /*6060*/  LDCU.64 UR8, c[0x4][0x70] ;  /* 0x01000e00ff0877ac */ /* 0x000f220008000a00 */
[----:B------:R-:W-:Y:S01]  /*6070*/  MOV R3, 0x0 ;  /* 0x0000000000037802 */ /* 0x000fe20000000f00 */
[----:B------:R-:W-:Y:S02]  /*6080*/  HFMA2 R12, -RZ, RZ, 0, 5.9604644775390625e-08 ;  /* 0x00000001ff0c7431 */ /* 0x000fe400000001ff */
[----:B------:R-:W-:Y:S02]  /*6090*/  IMAD.MOV.U32 R8, RZ, RZ, 0x192 ;  /* 0x00000192ff087424 */ /* 0x000fe400078e00ff */
[----:B------:R-:W-:Y:S01]  /*60a0*/  IMAD.MOV.U32 R13, RZ, RZ, RZ ;  /* 0x000000ffff0d7224 */ /* 0x000fe200078e00ff */
[----:B------:R-:W5:Y:S01]  /*60b0*/  LDCU.64 UR6, c[0x4][0x78] ;  /* 0x01000f00ff0677ac */ /* 0x000f620008000a00 */
[----:B-1----:R-:W1:Y:S01]  /*60c0*/  LDC.64 R2, c[0x4][R3] ;  /* 0x0100000003027b82 */ /* 0x002e620000000a00 */
[----:B------:R-:W2:Y:S01]  /*60d0*/  LDCU.64 UR4, c[0x4][0x10] ;  /* 0x01000200ff0477ac */ /* 0x000ea20008000a00 */
[----:B----4-:R-:W-:Y:S01]  /*60e0*/  MOV R5, UR9 ;  /* 0x0000000900057c02 */ /* 0x010fe20008000f00 */
[----:B------:R-:W-:Y:S01]  /*60f0*/  IMAD.U32 R4, RZ, RZ, UR8 ;  /* 0x00000008ff047e24 */ /* 0x000fe2000f8e00ff */
[----:B-----5:R-:W-:Y:S01]  /*6100*/  MOV R7, UR7 ;  /* 0x0000000700077c02 */ /* 0x020fe20008000f00 */
[----:B------:R-:W-:Y:S01]  /*6110*/  IMAD.U32 R6, RZ, RZ, UR6 ;  /* 0x00000006ff067e24 */ /* 0x000fe2000f8e00ff */
[----:B--2---:R-:W-:Y:S01]  /*6120*/  MOV R11, UR5 ;  /* 0x00000005000b7c02 */ /* 0x004fe20008000f00 */
[----:B------:R-:W-:Y:S02]  /*6130*/  IMAD.U32 R10, RZ, RZ, UR4 ;  /* 0x00000004ff0a7e24 */ /* 0x000fe4000f8e00ff */
[----:B------:R-:W-:Y:S07]  /*6140*/  LEPC R20, `(.L_x_107) ;  /* 0x000000001014794e */ /* 0x000fee0000000000 */
[----:B-1-3--:R-:W-:Y:S05]  /*6150*/  CALL.ABS.NOINC R2 ;  /* 0x0000000002007343 */ /* 0x00afea0003c00000 */
.L_x_107:
[-C--:B---3--:R-:W-:Y:S01]  /*6160*/  F2FP.F16.E5M2.UNPACK_B R51, R80.reuse ;  /* 0x00000050ff33723e */ /* 0x088fe200020004ff */
[----:B------:R-:W-:Y:S05]  /*6170*/  WARPSYNC.ALL ;  /* 0x0000000000007948 */ /* 0x000fea0003800000 */
[----:B------:R-:W-:Y:S01]  /*6180*/  R2UR UR4, R48 ;  /* 0x00000000300472ca */ /* 0x000fe200000e0000 */
[--C-:B------:R-:W-:Y:S01]  /*6190*/  HADD2.F32 R50, -RZ, R51.reuse.H0_H0 ;  /* 0x20000033ff327230 */ /* 0x100fe20000004100 */
[----:B------:R-:W-:Y:S01]  /*61a0*/  F2FP.F16.E5M2.UNPACK_B R53, R80.H1 ;  /* 0x00000050ff35723e */ /* 0x000fe200030004ff */
[----:B------:R-:W-:Y:S01]  /*61b0*/  HADD2.F32 R51, -RZ, R51.H1_H1 ;  /* 0x30000033ff337230 */ /* 0x000fe20000004100 */
[-C--:B------:R-:W-:Y:S01]  /*61c0*/  F2FP.F16.E5M2.UNPACK_B R55, R81.reuse ;  /* 0x00000051ff37723e */ /* 0x080fe200020004ff */
[----:B------:R-:W-:Y:S01]  /*61d0*/  BSSY.RECONVERGENT B0, `(.L_x_108) ;  /* 0x0000099000007945 */ /* 0x000fe20003800200 */
[----:B------:R-:W-:Y:S01]  /*61e0*/  F2FP.F16.E5M2.UNPACK_B R57, R81.H1 ;  /* 0x00000051ff39723e */ /* 0x000fe200030004ff */
[--C-:B------:R-:W-:Y:S01]  /*61f0*/  HADD2.F32 R52, -RZ, R53.reuse.H0_H0 ;  /* 0x20000035ff347230 */ /* 0x100fe20000004100 */
[-C--:B------:R-:W-:Y:S01]  /*6200*/  F2FP.F16.E5M2.UNPACK_B R59, R82.reuse ;  /* 0x00000052ff3b723e */ /* 0x080fe200020004ff */
[----:B------:R-:W-:Y:S01]  /*6210*/  HADD2.F32 R54, -RZ, R53.H1_H1 ;  /* 0x30000035ff367230 */ /* 0x000fe20000004100 */
[----:B------:R-:W-:Y:S01]  /*6220*/  F2FP.F16.E5M2.UNPACK_B R61, R82.H1 ;  /* 0x00000052ff3d723e */ /* 0x000fe200030004ff */
[--C-:B------:R-:W-:Y:S01]  /*6230*/  HADD2.F32 R53, -RZ, R55.reuse.H0_H0 ;  /* 0x20000037ff357230 */ /* 0x100fe20000004100 */
[-C--:B------:R-:W-:Y:S01]  /*6240*/  F2FP.F16.E5M2.UNPACK_B R63, R83.reuse ;  /* 0x00000053ff3f723e */ /* 0x080fe200020004ff */
[----:B------:R-:W-:Y:S01]  /*6250*/  LDTM.16dp32bit_t0_t15.x32 R4, tmem[UR4] ;  /* 0x00000004000479ee */ /* 0x000fe20008a80000 */
[----:B------:R-:W2:Y:S01]  /*6260*/  LDTM.16dp32bit_t16_t31.x32 R4, tmem[UR4+0x20] ;  /* 0x00002004000479ee */ /* 0x000ea20008aa0000 */
[----:B------:R-:W-:Y:S01]  /*6270*/  SHF.L.U32 R125, R102, 0x4, RZ ;  /* 0x00000004667d7819 */ /* 0x000fe200000006ff */
[----:B------:R-:W-:Y:S01]  /*6280*/  HADD2.F32 R56, -RZ, R55.H1_H1 ;  /* 0x30000037ff387230 */ /* 0x000fe20000004100 */
[----:B------:R-:W-:Y:S01]  /*6290*/  ISETP.NE.AND P6, PT, R114, RZ, PT ;  /* 0x000000ff7200720c */ /* 0x000fe20003fc5270 */
[----:B------:R-:W-:Y:S01]  /*62a0*/  HADD2.F32 R60, -RZ, R59.H1_H1 ;  /* 0x3000003bff3c7230 */ /* 0x000fe20000004100 */
[----:B------:R-:W-:Y:S01]  /*62b0*/  IADD3 R114, PT, PT, R100, UR49, RZ ;  /* 0x0000003164727c10 */ /* 0x000fe2000fffe0ff */
[----:B------:R-:W-:Y:S01]  /*62c0*/  HADD2.F32 R64, -RZ, R63.H1_H1 ;  /* 0x3000003fff407230 */ /* 0x000fe20000004100 */
[----:B------:R-:W-:Y:S01]  /*62d0*/  F2FP.F16.E5M2.UNPACK_B R65, R83.H1 ;  /* 0x00000053ff41723e */ /* 0x000fe200030004ff */
[--C-:B------:R-:W-:Y:S01]  /*62e0*/  HADD2.F32 R55, -RZ, R57.reuse.H0_H0 ;  /* 0x20000039ff377230 */ /* 0x100fe20000004100 */
[----:B------:R-:W-:Y:S01]  /*62f0*/  IADD3 R114, PT, PT, R114, R125, RZ ;  /* 0x0000007d72727210 */ /* 0x000fe20007ffe0ff */
[----:B------:R-:W-:Y:S01]  /*6300*/  HADD2.F32 R58, -RZ, R57.H1_H1 ;  /* 0x30000039ff3a7230 */ /* 0x000fe20000004100 */
[-C--:B------:R-:W-:Y:S01]  /*6310*/  F2FP.F16.E5M2.UNPACK_B R67, R84.reuse ;  /* 0x00000054ff43723e */ /* 0x080fe200020004ff */
[----:B------:R-:W-:Y:S01]  /*6320*/  HADD2.F32 R57, -RZ, R59.H0_H0 ;  /* 0x2000003bff397230 */ /* 0x000fe20000004100 */
[----:B------:R-:W-:Y:S01]  /*6330*/  F2FP.F16.E5M2.UNPACK_B R69, R84.H1 ;  /* 0x00000054ff45723e */ /* 0x000fe200030004ff */
[----:B------:R-:W-:Y:S01]  /*6340*/  HADD2.F32 R59, -RZ, R61.H0_H0 ;  /* 0x2000003dff3b7230 */ /* 0x000fe20000004100 */
[-C--:B------:R-:W-:Y:S01]  /*6350*/  F2FP.F16.E5M2.UNPACK_B R71, R85.reuse ;  /* 0x00000055ff47723e */ /* 0x080fe200020004ff */
[----:B------:R-:W-:Y:S01]  /*6360*/  HADD2.F32 R68, -RZ, R67.H1_H1 ;  /* 0x30000043ff447230 */ /* 0x000fe20000004100 */
[----:B------:R-:W-:Y:S01]  /*6370*/  F2FP.F16.E5M2.UNPACK_B R73, R85.H1 ;  /* 0x00000055ff49723e */ /* 0x000fe200030004ff */
[----:B------:R-:W-:Y:S01]  /*6380*/  HADD2.F32 R62, -RZ, R61.H1_H1 ;  /* 0x3000003dff3e7230 */ /* 0x000fe20000004100 */
[-C--:B------:R-:W-:Y:S01]  /*6390*/  F2FP.F16.E5M2.UNPACK_B R75, R86.reuse ;  /* 0x00000056ff4b723e */ /* 0x080fe200020004ff */
[----:B------:R-:W-:Y:S01]  /*63a0*/  HADD2.F32 R61, -RZ, R63.H0_H0 ;  /* 0x2000003fff3d7230 */ /* 0x000fe20000004100 */
[----:B------:R-:W-:Y:S01]  /*63b0*/  F2FP.F16.E5M2.UNPACK_B R77, R86.H1 ;  /* 0x00000056ff4d723e */ /* 0x000fe200030004ff */
[----:B------:R-:W-:Y:S01]  /*63c0*/  HADD2.F32 R72, -RZ, R71.H1_H1 ;  /* 0x30000047ff487230 */ /* 0x000fe20000004100 */
[----:B------:R-:W-:Y:S01]  /*63d0*/  F2FP.F16.E5M2.UNPACK_B R79, R87.H1 ;  /* 0x00000057ff4f723e */ /* 0x000fe200030004ff */
[C---:B--2---:R-:W-:Y:S01]  /*63e0*/  FMUL R0, R47.reuse, R4 ;  /* 0x000000042f007220 */ /* 0x044fe20000400000 */
[C---:B-1----:R-:W-:Y:S01]  /*63f0*/  FMUL R2, R47.reuse, R5 ;  /* 0x000000052f027220 */ /* 0x042fe20000400000 */
[C---:B------:R-:W-:Y:S01]  /*6400*/  FMUL R4, R47.reuse, R8 ;  /* 0x000000082f047220 */ /* 0x040fe20000400000 */
[----:B------:R-:W-:Y:S01]  /*6410*/  FMUL R5, R47, R9 ;  /* 0x000000092f057220 */ /* 0x000fe20000400000 */
[C---:B------:R-:W-:Y:S01]  /*6420*/  FFMA R0, R49.reuse, R50, R0 ;  /* 0x0000003231007223 */ /* 0x040fe20000000000 */
[----:B------:R-:W-:Y:S01]  /*6430*/  FFMA R2, R49, R51, R2 ;  /* 0x0000003331027223 */ /* 0x000fe20000000002 */
[C---:B------:R-:W-:Y:S01]  /*6440*/  FMUL R8, R47.reuse, R12 ;  /* 0x0000000c2f087220 */ /* 0x040fe20000400000 */
[C---:B------:R-:W-:Y:S01]  /*6450*/  FMUL R9, R47.reuse, R13 ;  /* 0x0000000d2f097220 */ /* 0x040fe20000400000 */
[C---:B------:R-:W-:Y:S01]  /*6460*/  FMUL R12, R47.reuse, R16 ;  /* 0x000000102f0c7220 */ /* 0x040fe20000400000 */
[C---:B------:R-:W-:Y:S01]  /*6470*/  FMUL R13, R47.reuse, R17 ;  /* 0x000000112f0d7220 */ /* 0x040fe20000400000 */
[C---:B------:R-:W-:Y:S01]  /*6480*/  FMUL R16, R47.reuse, R20 ;  /* 0x000000142f107220 */ /* 0x040fe20000400000 */
[C---:B------:R-:W-:Y:S01]  /*6490*/  FMUL R17, R47.reuse, R21 ;  /* 0x000000152f117220 */ /* 0x040fe20000400000 */
[C---:B------:R-:W-:Y:S01]  /*64a0*/  FMUL R20, R47.reuse, R24 ;  /* 0x000000182f147220 */ /* 0x040fe20000400000 */
[C---:B------:R-:W-:Y:S01]  /*64b0*/  FMUL R21, R47.reuse, R25 ;  /* 0x000000192f157220 */ /* 0x040fe20000400000 */
[----:B------:R-:W-:Y:S02]  /*64c0*/  HADD2.F32 R76, -RZ, R75.H1_H1 ;  /* 0x3000004bff4c7230 */ /* 0x000fe40000004100 */
[C---:B------:R-:W-:Y:S01]  /*64d0*/  FMUL R24, R47.reuse, R28 ;  /* 0x0000001c2f187220 */ /* 0x040fe20000400000 */
[C---:B------:R-:W-:Y:S01]  /*64e0*/  FMUL R25, R47.reuse, R29 ;  /* 0x0000001d2f197220 */ /* 0x040fe20000400000 */
[C---:B------:R-:W-:Y:S01]  /*64f0*/  FMUL R28, R47.reuse, R32 ;  /* 0x000000202f1c7220 */ /* 0x040fe20000400000 */
[C---:B------:R-:W-:Y:S01]  /*6500*/  FMUL R29, R47.reuse, R33 ;  /* 0x000000212f1d7220 */ /* 0x040fe20000400000 */
[C---:B------:R-:W-:Y:S01]  /*6510*/  FMUL R3, R47.reuse, R6 ;  /* 0x000000062f037220 */ /* 0x040fe20000400000 */
[C---:B------:R-:W-:Y:S01]  /*6520*/  FMUL R7, R47.reuse, R7 ;  /* 0x000000072f077220 */ /* 0x040fe20000400000 */
[C---:B------:R-:W-:Y:S01]  /*6530*/  FMUL R6, R47.reuse, R10 ;  /* 0x0000000a2f067220 */ /* 0x040fe20000400000 */
[----:B------:R-:W-:Y:S01]  /*6540*/  FMUL R11, R47, R11 ;  /* 0x0000000b2f0b7220 */ /* 0x000fe20000400000 */
[C---:B------:R-:W-:Y:S01]  /*6550*/  FFMA R3, R49.reuse, R52, R3 ;  /* 0x0000003431037223 */ /* 0x040fe20000000003 */
[C---:B------:R-:W-:Y:S01]  /*6560*/  FFMA R7, R49.reuse, R54, R7 ;  /* 0x0000003631077223 */ /* 0x040fe20000000007 */
[C---:B------:R-:W-:Y:S01]  /*6570*/  FFMA R4, R49.reuse, R53, R4 ;  /* 0x0000003531047223 */ /* 0x040fe20000000004 */
[----:B------:R-:W-:Y:S01]  /*6580*/  F2FP.F16.E5M2.UNPACK_B R50, R87 ;  /* 0x00000057ff32723e */ /* 0x000fe200020004ff */
[C---:B------:R-:W-:Y:S01]  /*6590*/  FFMA R5, R49.reuse, R56, R5 ;  /* 0x0000003831057223 */ /* 0x040fe20000000005 */
[----:B------:R-:W-:Y:S01]  /*65a0*/  FFMA R6, R49, R55, R6 ;  /* 0x0000003731067223 */ /* 0x000fe20000000006 */
[----:B------:R-:W-:Y:S01]  /*65b0*/  F2FP.SATFINITE.E5M2.F32.PACK_AB_MERGE_C R117, R7, R3, RZ ;  /* 0x000000030775723e */ /* 0x000fe200048060ff */
[C---:B------:R-:W-:Y:S01]  /*65c0*/  FFMA R11, R49.reuse, R58, R11 ;  /* 0x0000003a310b7223 */ /* 0x040fe2000000000b */
[C---:B------:R-:W-:Y:S01]  /*65d0*/  FFMA R8, R49.reuse, R57, R8 ;  /* 0x0000003931087223 */ /* 0x040fe20000000008 */
[----:B------:R-:W-:Y:S01]  /*65e0*/  ISETP.NE.AND P0, PT, R110, RZ, PT ;  /* 0x000000ff6e00720c */ /* 0x000fe20003f05270 */
[----:B------:R-:W-:Y:S01]  /*65f0*/  FFMA R9, R49, R60, R9 ;  /* 0x0000003c31097223 */ /* 0x000fe20000000009 */
[----:B------:R-:W-:Y:S01]  /*6600*/  F2FP.SATFINITE.E5M2.F32.PACK_AB_MERGE_C R116, R2, R0, R117 ;  /* 0x000000000274723e */ /* 0x000fe20004806075 */
[--C-:B------:R-:W-:Y:S01]  /*6610*/  HADD2.F32 R51, -RZ, R50.reuse.H0_H0 ;  /* 0x20000032ff337230 */ /* 0x100fe20000004100 */
[----:B------:R-:W-:Y:S01]  /*6620*/  F2FP.SATFINITE.E5M2.F32.PACK_AB_MERGE_C R117, R11, R6, RZ ;  /* 0x000000060b75723e */ /* 0x000fe200048060ff */
[----:B------:R-:W-:Y:S02]  /*6630*/  HADD2.F32 R50, -RZ, R50.H1_H1 ;  /* 0x30000032ff327230 */ /* 0x000fe40000004100 */
[C---:B------:R-:W-:Y:S01]  /*6640*/  FMUL R10, R47.reuse, R14 ;  /* 0x0000000e2f0a7220 */ /* 0x040fe20000400000 */
[----:B------:R-:W-:Y:S01]  /*6650*/  FMUL R15, R47, R15 ;  /* 0x0000000f2f0f7220 */ /* 0x000fe20000400000 */
[--C-:B------:R-:W-:Y:S01]  /*6660*/  HADD2.F32 R63, -RZ, R65.reuse.H0_H0 ;  /* 0x20000041ff3f7230 */ /* 0x100fe20000004100 */
[----:B------:R-:W-:Y:S01]  /*6670*/  F2FP.SATFINITE.E5M2.F32.PACK_AB_MERGE_C R117, R5, R4, R117 ;  /* 0x000000040575723e */ /* 0x000fe20004806075 */
[C---:B------:R-:W-:Y:S01]  /*6680*/  FFMA R10, R49.reuse, R59, R10 ;  /* 0x0000003b310a7223 */ /* 0x040fe2000000000a */
[C---:B------:R-:W-:Y:S01]  /*6690*/  FFMA R15, R49.reuse, R62, R15 ;  /* 0x0000003e310f7223 */ /* 0x040fe2000000000f */
[C---:B------:R-:W-:Y:S01]  /*66a0*/  FFMA R12, R49.reuse, R61, R12 ;  /* 0x0000003d310c7223 */ /* 0x040fe2000000000c */
[----:B------:R-:W-:Y:S01]  /*66b0*/  FFMA R13, R49, R64, R13 ;  /* 0x00000040310d7223 */ /* 0x000fe2000000000d */
[----:B------:R-:W-:Y:S02]  /*66c0*/  HADD2.F32 R66, -RZ, R65.H1_H1 ;  /* 0x30000041ff427230 */ /* 0x000fe40000004100 */
[C---:B------:R-:W-:Y:S01]  /*66d0*/  FMUL R14, R47.reuse, R18 ;  /* 0x000000122f0e7220 */ /* 0x040fe20000400000 */
[----:B------:R-:W-:Y:S02]  /*66e0*/  HADD2.F32 R65, -RZ, R67.H0_H0 ;  /* 0x20000043ff417230 */ /* 0x000fe40000004100 */
[----:B------:R-:W-:Y:S01]  /*66f0*/  FMUL R19, R47, R19 ;  /* 0x000000132f137220 */ /* 0x000fe20000400000 */
[--C-:B------:R-:W-:Y:S02]  /*6700*/  HADD2.F32 R67, -RZ, R69.reuse.H0_H0 ;  /* 0x20000045ff437230 */ /* 0x100fe40000004100 */
[----:B------:R-:W-:Y:S01]  /*6710*/  FFMA R14, R49, R63, R14 ;  /* 0x0000003f310e7223 */ /* 0x000fe2000000000e */
[----:B------:R-:W-:Y:S02]  /*6720*/  HADD2.F32 R70, -RZ, R69.H1_H1 ;  /* 0x30000045ff467230 */ /* 0x000fe40000004100 */
[----:B------:R-:W-:Y:S01]  /*6730*/  FMUL R18, R47, R22 ;  /* 0x000000162f127220 */ /* 0x000fe20000400000 */
[----:B------:R-:W-:Y:S02]  /*6740*/  HADD2.F32 R69, -RZ, R71.H0_H0 ;  /* 0x20000047ff457230 */ /* 0x000fe40000004100 */
[----:B------:R-:W-:Y:S01]  /*6750*/  FFMA R19, R49, R66, R19 ;  /* 0x0000004231137223 */ /* 0x000fe20000000013 */
[----:B------:R-:W-:Y:S01]  /*6760*/  FMUL R23, R47, R23 ;  /* 0x000000172f177220 */ /* 0x000fe20000400000 */
[C---:B------:R-:W-:Y:S01]  /*6770*/  FFMA R16, R49.reuse, R65, R16 ;  /* 0x0000004131107223 */ /* 0x040fe20000000010 */
[C---:B------:R-:W-:Y:S01]  /*6780*/  FFMA R17, R49.reuse, R68, R17 ;  /* 0x0000004431117223 */ /* 0x040fe20000000011 */
        /* <DEDUP_REMOVED lines=23> */
[----:B------:R-:W-:Y:S01]  /*6900*/  F2FP.SATFINITE.E5M2.F32.PACK_AB_MERGE_C R118, R15, R10, RZ ;  /* 0x0000000a0f76723e */ /* 0x000fe200048060ff */
[----:B------:R-:W-:Y:S01]  /*6910*/  FFMA R28, R49, R51, R28 ;  /* 0x00000033311c7223 */ /* 0x000fe2000000001c */
[----:B------:R-:W-:Y:S01]  /*6920*/  F2FP.SATFINITE.E5M2.F32.PACK_AB_MERGE_C R119, R19, R14, RZ ;  /* 0x0000000e1377723e */ /* 0x000fe200048060ff */
[C---:B------:R-:W-:Y:S01]  /*6930*/  FFMA R29, R49.reuse, R50, R29 ;  /* 0x00000032311d7223 */ /* 0x040fe2000000001d */
[C---:B------:R-:W-:Y:S01]  /*6940*/  FFMA R30, R49.reuse, R77, R30 ;  /* 0x0000004d311e7223 */ /* 0x040fe2000000001e */
[----:B------:R-:W-:Y:S01]  /*6950*/  FFMA R35, R49, R52, R35 ;  /* 0x0000003431237223 */ /* 0x000fe20000000023 */
[----:B------:R-:W-:Y:S02]  /*6960*/  F2FP.SATFINITE.E5M2.F32.PACK_AB_MERGE_C R118, R9, R8, R118 ;  /* 0x000000080976723e */ /* 0x000fe40004806076 */
[----:B------:R-:W-:Y:S02]  /*6970*/  F2FP.SATFINITE.E5M2.F32.PACK_AB_MERGE_C R119, R13, R12, R119 ;  /* 0x0000000c0d77723e */ /* 0x000fe40004806077 */
[----:B------:R-:W-:Y:S02]  /*6980*/  F2FP.SATFINITE.E5M2.F32.PACK_AB_MERGE_C R120, R23, R18, RZ ;  /* 0x000000121778723e */ /* 0x000fe400048060ff */
[----:B------:R-:W-:Y:S01]  /*6990*/  F2FP.SATFINITE.E5M2.F32.PACK_AB_MERGE_C R121, R27, R22, RZ ;  /* 0x000000161b79723e */ /* 0x000fe200048060ff */
[----:B------:R1:W-:Y:S01]  /*69a0*/  STS.128 [R100+UR49+0x2200], R116 ;  /* 0x0022007464007988 */ /* 0x0003e20008000c31 */
[----:B------:R-:W-:Y:S02]  /*69b0*/  F2FP.SATFINITE.E5M2.F32.PACK_AB_MERGE_C R122, R31, R26, RZ ;  /* 0x0000001a1f7a723e */ /* 0x000fe400048060ff */
[----:B------:R-:W-:Y:S02]  /*69c0*/  F2FP.SATFINITE.E5M2.F32.PACK_AB_MERGE_C R123, R35, R30, RZ ;  /* 0x0000001e237b723e */ /* 0x000fe400048060ff */
[----:B------:R-:W-:Y:S02]  /*69d0*/  F2FP.SATFINITE.E5M2.F32.PACK_AB_MERGE_C R120, R17, R16, R120 ;  /* 0x000000101178723e */ /* 0x000fe40004806078 */
[----:B------:R-:W-:Y:S02]  /*69e0*/  F2FP.SATFINITE.E5M2.F32.PACK_AB_MERGE_C R121, R21, R20, R121 ;  /* 0x000000141579723e */ /* 0x000fe40004806079 */
[----:B------:R-:W-:Y:S02]  /*69f0*/  F2FP.SATFINITE.E5M2.F32.PACK_AB_MERGE_C R122, R25, R24, R122 ;  /* 0x00000018197a723e */ /* 0x000fe4000480607a */
[----:B------:R-:W-:Y:S02]  /*6a00*/  F2FP.SATFINITE.E5M2.F32.PACK_AB_MERGE_C R123, R29, R28, R123 ;  /* 0x0000001c1d7b723e */ /* 0x000fe4000480607b */
[----:B------:R-:W-:Y:S02]  /*6a10*/  LEA R32, R105, UR49, 0x3 ;  /* 0x0000003169207c11 */ /* 0x000fe4000f8e18ff */
[----:B------:R-:W-:Y:S01]  /*6a20*/  @P6 SHF.L.U32 R33, R104, 0x1f, RZ ;  /* 0x0000001f68216819 */ /* 0x000fe200000006ff */
[----:B------:R1:W-:Y:S01]  /*6a30*/  STS.128 [R114+0x2210], R120 ;  /* 0x0022107872007388 */ /* 0x0003e20000000c00 */
[----:B------:R-:W-:Y:S01]  /*6a40*/  @!PT LDS RZ, [RZ] ;  /* 0x00000000fffff984 */ /* 0x000fe20000000800 */
[----:B------:R-:W-:Y:S01]  /*6a50*/  @!PT LDS RZ, [RZ] ;  /* 0x00000000fffff984 */ /* 0x000fe20000000800 */
[----:B------:R-:W-:Y:S01]  /*6a60*/  @!PT LDS RZ, [RZ] ;  /* 0x00000000fffff984 */ /* 0x000fe20000000800 */
[----:B------:R-:W-:Y:S01]  /*6a70*/  @!PT LDS RZ, [RZ] ;  /* 0x00000000fffff984 */ /* 0x000fe20000000800 */
[----:B------:R2:W-:Y:S07]  /*6a80*/  MEMBAR.ALL.CTA ;  /* 0x0000000000007992 */ /* 0x0005ee0000008000 */
[----:B--2---:R-:W2:Y:S02]  /*6a90*/  FENCE.VIEW.ASYNC.S ;  /* 0x00000000000073c6 */ /* 0x004ea40000000000 */
[----:B--2---:R-:W-:Y:S06]  /*6aa0*/  BAR.SYNC.DEFER_BLOCKING 0x1, 0x80 ;  /* 0x0042000000007b1d */ /* 0x004fec0000010000 */
[----:B------:R-:W-:Y:S05]  /*6ab0*/  @P0 BRA `(.L_x_109) ;  /* 0x0000000000280947 */ /* 0x000fea0003800000 */
[----:B------:R-:W-:Y:S02]  /*6ac0*/  UIADD3 UR4, UPT, UPT, UR49, 0x2200, URZ ;  /* 0x0000220031047890 */ /* 0x000fe4000fffe0ff */
[----:B------:R-:W-:Y:S01]  /*6ad0*/  UIADD3 UR6, UP0, UPT, UR52, 0x680, URZ ;  /* 0x0000068034067890 */ /* 0x000fe2000ff1e0ff */
[----:B------:R-:W-:Y:S03]  /*6ae0*/  UMOV UR43, UR36 ;  /* 0x00000024002b7c82 */ /* 0x000fe60008000000 */
[----:B------:R-:W-:Y:S01]  /*6af0*/  MOV R109, UR4 ;  /* 0x00000004006d7c02 */ /* 0x000fe20008000f00 */
[----:B------:R-:W-:Y:S03]  /*6b00*/  UIADD3.X UR7, UPT, UPT, URZ, UR53, URZ, UP0, !UPT ;  /* 0x00000035ff077290 */ /* 0x000fe600087fe4ff */
[----:B------:R-:W-:Y:S11]  /*6b10*/  R2UR UR40, R109 ;  /* 0x000000006d2872ca */ /* 0x000ff600000e0000 */
[----:B------:R-:W-:Y:S02]  /*6b20*/  @!UPT UIADD3 URZ, UPT, UPT, URZ, URZ, URZ ;  /* 0x000000fffffff290 */ /* 0x000fe4000fffe0ff */
[----:B------:R2:W-:Y:S01]  /*6b30*/  UTMASTG.3D [UR40], [UR6] ;  /* 0x00000028060073b5 */ /* 0x0005e20008010000 */
[----:B------:R0:W-:Y:S01]  /*6b40*/  UTMACMDFLUSH ;  /* 0x00000000000079b7 */ /* 0x0001e20000000000 */
[----:B--2---:R-:W-:Y:S04]  /*6b50*/  DEPBAR.LE SB0, 0x1 ;  /* 0x000080400000791a */ /* 0x004fe80000000000 */
.L_x_109:
[----:B------:R-:W-:Y:S05]  /*6b60*/  BSYNC.RECONVERGENT B0 ;  /* 0x0000000000007941 */ /* 0x000fea0003800200 */
.L_x_108:
[----:B------:R-:W-:Y:S06]  /*6b70*/  BAR.SYNC.DEFER_BLOCKING 0x1, 0x80 ;  /* 0x0042000000007b1d */ /* 0x000fec0000010000 */
[----:B------:R-:W2:Y:S01]  /*6b80*/  @P6 SYNCS.PHASECHK.TRANS64.TRYWAIT P0, [R32+URZ+0x110], R33 ;  /* 0x00011021200065a7 */ /* 0x000ea200080011ff */
[----:B------:R-:W-:Y:S01]  /*6b90*/  BSSY B1, `(.L_x_110) ;  /* 0x0000020000017945 */ /* 0x000fe20003800000 */
[----:B--2---:R-:W-:Y:S03]  /*6ba0*/  @P6 SEL R115, RZ, 0x1, !P0 ;  /* 0x00000001ff736807 */ /* 0x004fe60004000000 */
[----:B------:R-:W-:Y:S05]  /*6bb0*/  @!P6 BRA `(.L_x_111) ;  /* 0x000000000074e947 */ /* 0x000fea0003800000 */
[----:B------:R-:W-:Y:S01]  /*6bc0*/  ISETP.NE.AND P1, PT, R124, RZ, PT ;  /* 0x000000ff7c00720c */ /* 0x000fe20003f25270 */
[----:B------:R-:W-:Y:S01]  /*6bd0*/  BSSY B0, `(.L_x_112) ;  /* 0x0000009000007945 */ /* 0x000fe20003800000 */
[----:B------:R-:W-:Y:S11]  /*6be0*/  ISETP.NE.AND P0, PT, R115, RZ, PT ;  /* 0x000000ff7300720c */ /* 0x000ff60003f05270 */
[----:B------:R-:W-:Y:S05]  /*6bf0*/  @P1 IMAD R0, R105, 0x1000, R100 ;  /* 0x0000100069001824 */ /* 0x000fea00078e0264 */
[----:B------:R-:W-:Y:S05]  /*6c00*/  @P1 IADD3 R2, PT, PT, R0, UR49, RZ ;  /* 0x0000003100021c10 */ /* 0x000fea000fffe0ff */
[----:B------:R-:W-:Y:S01]  /*6c10*/  @P1 IMAD.IADD R2, R2, 0x1, R125 ;  /* 0x0000000102021824 */ /* 0x000fe200078e027d */
[----:B------:R-:W-:Y:S06]  /*6c20*/  @P0 BRA `(.L_x_113) ;  /* 0x00000000000c0947 */ /* 0x000fec0003800000 */
[----:B------:R-:W-:Y:S04]  /*6c30*/  SHF.L.U32 R3, R104, 0x1f, RZ ;  /* 0x0000001f68037819 */ /* 0x000fe800000006ff */
[----:B------:R-:W2:Y:S02]  /*6c40*/  SYNCS.PHASECHK.TRANS64.TRYWAIT P0, [R32+URZ+0x110], R3 ;  /* 0x00011003200075a7 */ /* 0x000ea400080011ff */
[----:B--2---:R-:W-:Y:S05]  /*6c50*/  @!P0 BRA `(.L_x_114) ;  /* 0x0000001800e48947 */ /* 0x004fea0003800000 */
.L_x_113:
[----:B------:R-:W-:Y:S05]  /*6c60*/  BSYNC B0 ;  /* 0x0000000000007941 */ /* 0x000fea0003800000 */
.L_x_112:
[----:B------:R-:W-:Y:S01]  /*6c70*/  ISETP.NE.AND P0, PT, R124, RZ, PT ;  /* 0x000000ff7c00720c */ /* 0x000fe20003f05270 */
[----:B--2---:R-:W-:Y:S02]  /*6c80*/  VIADD R32, R32, 0x120 ;  /* 0x0000012020207836 */ /* 0x004fe40000000000 */
[----:B------:R-:W-:Y:S02]  /*6c90*/  IMAD.U32 R3, RZ, RZ, UR37 ;  /* 0x00000025ff037e24 */ /* 0x000fe4000f8e00ff */
[----:B------:R-:W-:Y:S03]  /*6ca0*/  VIADD R105, R105, 0x1 ;  /* 0x0000000169697836 */ /* 0x000fe60000000000 */
[----:B------:R-:W-:Y:S05]  /*6cb0*/  PRMT R3, R3, 0x654, R32 ;  /* 0x0000065403037816 */ /* 0x000fea0000000020 */
[----:B------:R2:W3:Y:S04]  /*6cc0*/  @P0 LDS.128 R80, [R0+UR49+0x200] ;  /* 0x0002003100500984 */ /* 0x0004e80008000c00 */
[----:B------:R2:W4:Y:S01]  /*6cd0*/  @P0 LDS.128 R84, [R2+0x210] ;  /* 0x0002100002540984 */ /* 0x0005220000000c00 */
[C---:B------:R-:W-:Y:S01]  /*6ce0*/  ISETP.NE.AND P0, PT, R105.reuse, 0x2, PT ;  /* 0x000000026900780c */ /* 0x040fe20003f05270 */
[----:B------:R-:W-:Y:S01]  /*6cf0*/  @!PT LDS RZ, [RZ] ;  /* 0x00000000fffff984 */ /* 0x000fe20000000800 */
[----:B------:R-:W-:Y:S01]  /*6d00*/  @!PT LDS RZ, [RZ] ;  /* 0x00000000fffff984 */ /* 0x000fe20000000800 */
[----:B------:R-:W-:Y:S01]  /*6d10*/  @!PT LDS RZ, [RZ] ;  /* 0x00000000fffff984 */ /* 0x000fe20000000800 */
[----:B------:R-:W-:Y:S01]  /*6d20*/  @!PT LDS RZ, [RZ] ;  /* 0x00000000fffff984 */ /* 0x000fe20000000800 */
[----:B------:R5:W-:Y:S06]  /*6d30*/  MEMBAR.ALL.CTA ;  /* 0x0000000000007992 */ /* 0x000bec0000008000 */
[----:B-----5:R-:W5:Y:S01]  /*6d40*/  FENCE.VIEW.ASYNC.S ;  /* 0x00000000000073c6 */ /* 0x020f620000000000 */
[----:B------:R-:W-:Y:S01]  /*6d50*/  SEL R105, R105, RZ, P0 ;  /* 0x000000ff69697207 */ /* 0x000fe20000000000 */
[----:B-----5:R5:W-:Y:S02]  /*6d60*/  SYNCS.ARRIVE.TRANS64.RED.A1T0 RZ, [R3+URZ], RZ ;  /* 0x000000ff03ff79a7 */ /* 0x020be400081004ff */
[----:B-----5:R-:W-:Y:S04]  /*6d70*/  SEL R3, RZ, 0x1, P0 ;  /* 0x00000001ff037807 */ /* 0x020fe80000000000 */
[----:B--23--:R-:W-:Y:S02]  /*6d80*/  LOP3.LUT R104, R104, R3, RZ, 0x3c, !PT ;  /* 0x0000000368687212 */ /* 0x00cfe400078e3cff */
.L_x_111:
[----:B------:R-:W-:Y:S05]  /*6d90*/  BSYNC B1 ;  /* 0x0000000000017941 */ /* 0x000fea0003800000 */
.L_x_110:
[----:B------:R-:W-:Y:S05]  /*6da0*/  VIADD R0, R48, 0x40 ;  /* 0x0000004030007836 */ /* 0x000fea0000000000 */
[----:B------:R-:W-:Y:S04]  /*6db0*/  SHF.R.U32.HI R0, RZ, 0x15, R0 ;  /* 0x00000015ff007819 */ /* 0x000fe80000011600 */
[----:B------:R-:W-:Y:S11]  /*6dc0*/  LOP3.LUT P0, RZ, R0, 0x3, R101, 0x48, !PT ;  /* 0x0000000300ff7812 */ /* 0x000ff60007804865 */
[----:B------:R-:W-:Y:S02]  /*6dd0*/  @!UPT UIADD3 URZ, UPT, UPT, URZ, URZ, URZ ;  /* 0x000000fffffff290 */ /* 0x000fe4000fffe0ff */
[----:B------:R-:W-:Y:S05]  /*6de0*/  @!P0 BRA `(.L_x_115) ;  /* 0x0000000000408947 */ /* 0x000fea0003800000 */
[----:B------:R-:W2:Y:S01]  /*6df0*/  LDCU.64 UR8, c[0x4][0x70] ;  /* 0x01000e00ff0877ac */ /* 0x000ea20008000a00 */
[----:B------:R-:W-:Y:S01]  /*6e00*/  MOV R3, 0x0 ;  /* 0x0000000000037802 */ /* 0x000fe20000000f00 */
[----:B------:R-:W-:Y:S02]  /*6e10*/  HFMA2 R12, -RZ, RZ, 0, 5.9604644775390625e-08 ;  /* 0x00000001ff0c7431 */ /* 0x000fe400000001ff */
[----:B------:R-:W-:Y:S02]  /*6e20*/  IMAD.MOV.U32 R8, RZ, RZ, 0x192 ;  /* 0x00000192ff087424 */ /* 0x000fe400078e00ff */
[----:B------:R-:W-:Y:S01]  /*6e30*/  IMAD.MOV.U32 R13, RZ, RZ, RZ ;  /* 0x000000ffff0d7224 */ /* 0x000fe200078e00ff */
[----:B------:R-:W3:Y:S01]  /*6e40*/  LDCU.64 UR6, c[0x4][0x78] ;  /* 0x01000f00ff0677ac */ /* 0x000ee20008000a00 */
[----:B------:R-:W1:Y:S01]  /*6e50*/  LDC.64 R2, c[0x4][R3] ;  /* 0x0100000003027b82 */ /* 0x000e620000000a00 */
[----:B------:R-:W5:Y:S01]  /*6e60*/  LDCU.64 UR4, c[0x4][0x10] ;  /* 0x01000200ff0477ac */ /* 0x000f620008000a00 */
[----:B--2---:R-:W-:Y:S01]  /*6e70*/  MOV R5, UR9 ;  /* 0x0000000900057c02 */ /* 0x004fe20008000f00 */
[----:B------:R-:W-:Y:S01]  /*6e80*/  IMAD.U32 R4, RZ, RZ, UR8 ;  /* 0x00000008ff047e24 */ /* 0x000fe2000f8e00ff */
[----:B---3--:R-:W-:Y:S01]  /*6e90*/  MOV R7, UR7 ;  /* 0x0000000700077c02 */ /* 0x008fe20008000f00 */
[----:B------:R-:W-:Y:S01]  /*6ea0*/  IMAD.U32 R6, RZ, RZ, UR6 ;  /* 0x00000006ff067e24 */ /* 0x000fe2000f8e00ff */
[----:B-----5:R-:W-:Y:S01]  /*6eb0*/  MOV R11, UR5 ;  /* 0x00000005000b7c02 */ /* 0x020fe20008000f00 */
[----:B------:R-:W-:Y:S02]  /*6ec0*/  IMAD.U32 R10, RZ, RZ, UR4 ;  /* 0x00000004ff0a7e24 */ /* 0x000fe4000f8e00ff */
[----:B------:R-:W-:Y:S07]  /*6ed0*/  LEPC R20, `(.L_x_115) ;  /* 0x000000001014794e */ /* 0x000fee0000000000 */
[----:B-1--4-:R-:W-:Y:S05]  /*6ee0*/  CALL.ABS.NOINC R2 ;  /* 0x0000000002007343 */ /* 0x012fea0003c00000 */
.L_x_115:
[----:B------:R-:W-:Y:S01]  /*6ef0*/  ISETP.NE.AND P0, PT, R110, RZ, PT ;  /* 0x000000ff6e00720c */ /* 0x000fe20003f05270 */
[----:B------:R-:W-:Y:S05]  /*6f00*/  WARPSYNC.ALL ;  /* 0x0000000000007948 */ /* 0x000fea0003800000 */
[----:B------:R-:W-:Y:S01]  /*6f10*/  R2UR UR4, R48 ;  /* 0x00000000300472ca */ /* 0x000fe200000e0000 */
[----:B------:R-:W-:Y:S01]  /*6f20*/  BSSY.RECONVERGENT B0, `(.L_x_116) ;  /* 0x000009c000007945 */ /* 0x000fe20003800200 */
[-C--:B------:R-:W-:Y:S02]  /*6f30*/  F2FP.F16.E5M2.UNPACK_B R51, R80.reuse ;  /* 0x00000050ff33723e */ /* 0x080fe400020004ff */
[----:B------:R-:W-:Y:S02]  /*6f40*/  F2FP.F16.E5M2.UNPACK_B R80, R80.H1 ;  /* 0x00000050ff50723e */ /* 0x000fe400030004ff */
[-C--:B------:R-:W-:Y:S01]  /*6f50*/  F2FP.F16.E5M2.UNPACK_B R55, R81.reuse ;  /* 0x00000051ff37723e */ /* 0x080fe200020004ff */
[--C-:B------:R-:W-:Y:S01]  /*6f60*/  HADD2.F32 R50, -RZ, R51.reuse.H0_H0 ;  /* 0x20000033ff327230 */ /* 0x100fe20000004100 */
[----:B------:R-:W-:Y:S01]  /*6f70*/  F2FP.F16.E5M2.UNPACK_B R81, R81.H1 ;  /* 0x00000051ff51723e */ /* 0x000fe200030004ff */
[----:B------:R-:W-:Y:S01]  /*6f80*/  HADD2.F32 R52, -RZ, R51.H1_H1 ;  /* 0x30000033ff347230 */ /* 0x000fe20000004100 */
[-C--:B------:R-:W-:Y:S01]  /*6f90*/  F2FP.F16.E5M2.UNPACK_B R59, R82.reuse ;  /* 0x00000052ff3b723e */ /* 0x080fe200020004ff */
[--C-:B------:R-:W-:Y:S01]  /*6fa0*/  HADD2.F32 R51, -RZ, R80.reuse.H0_H0 ;  /* 0x20000050ff337230 */ /* 0x100fe20000004100 */
[----:B------:R-:W-:Y:S01]  /*6fb0*/  F2FP.F16.E5M2.UNPACK_B R82, R82.H1 ;  /* 0x00000052ff52723e */ /* 0x000fe200030004ff */
[----:B------:R-:W-:Y:S01]  /*6fc0*/  LDTM.16dp32bit_t0_t15.x32 R4, tmem[UR4+0x40] ;  /* 0x00004004000479ee */ /* 0x000fe20008a80000 */
[----:B------:R-:W2:Y:S01]  /*6fd0*/  LDTM.16dp32bit_t16_t31.x32 R4, tmem[UR4+0x60] ;  /* 0x00006004000479ee */ /* 0x000ea20008aa0000 */
[----:B------:R-:W-:Y:S01]  /*6fe0*/  NOP ;  /* 0x0000000000007918 */ /* 0x000fe20000000000 */
[--C-:B------:R-:W-:Y:S01]  /*6ff0*/  HADD2.F32 R53, -RZ, R55.reuse.H0_H0 ;  /* 0x20000037ff357230 */ /* 0x100fe20000004100 */
[----:B------:R-:W-:Y:S01]  /*7000*/  R2UR UR5, R113 ;  /* 0x00000000710572ca */ /* 0x000fe200000e0000 */
[----:B------:R-:W-:Y:S01]  /*7010*/  HADD2.F32 R56, -RZ, R55.H1_H1 ;  /* 0x30000037ff387230 */ /* 0x000fe20000004100 */
[----:B------:R-:W-:Y:S01]  /*7020*/  F2FP.F16.E5M2.UNPACK_B R63, R83 ;  /* 0x00000053ff3f723e */ /* 0x000fe200020004ff */
[--C-:B------:R-:W-:Y:S01]  /*7030*/  HADD2.F32 R57, -RZ, R59.reuse.H0_H0 ;  /* 0x2000003bff397230 */ /* 0x100fe20000004100 */
[----:B----4-:R-:W-:Y:S01]  /*7040*/  F2FP.F16.E5M2.UNPACK_B R67, R84 ;  /* 0x00000054ff43723e */ /* 0x010fe200020004ff */
[----:B------:R-:W-:Y:S01]  /*7050*/  HADD2.F32 R60, -RZ, R59.H1_H1 ;  /* 0x3000003bff3c7230 */ /* 0x000fe20000004100 */
[----:B------:R-:W-:Y:S01]  /*7060*/  F2FP.F16.E5M2.UNPACK_B R71, R85 ;  /* 0x00000055ff47723e */ /* 0x000fe200020004ff */
[--C-:B------:R-:W-:Y:S01]  /*7070*/  HADD2.F32 R61, -RZ, R63.reuse.H0_H0 ;  /* 0x2000003fff3d7230 */ /* 0x100fe20000004100 */
[----:B------:R-:W-:Y:S01]  /*7080*/  F2FP.F16.E5M2.UNPACK_B R75, R86 ;  /* 0x00000056ff4b723e */ /* 0x000fe200020004ff */
[----:B------:R-:W-:Y:S01]  /*7090*/  HADD2.F32 R64, -RZ, R63.H1_H1 ;  /* 0x3000003fff407230 */ /* 0x000fe20000004100 */
[----:B------:R-:W-:Y:S01]  /*70a0*/  F2FP.F16.E5M2.UNPACK_B R77, R87 ;  /* 0x00000057ff4d723e */ /* 0x000fe200020004ff */
[--C-:B------:R-:W-:Y:S01]  /*70b0*/  HADD2.F32 R65, -RZ, R67.reuse.H0_H0 ;  /* 0x20000043ff417230 */ /* 0x100fe20000004100 */
[----:B------:R-:W-:Y:S01]  /*70c0*/  F2FP.F16.E5M2.UNPACK_B R83, R83.H1 ;  /* 0x00000053ff53723e */ /* 0x000fe200030004ff */
[----:B------:R-:W-:Y:S01]  /*70d0*/  UIADD3 UR5, UPT, UPT, UR5, 0x180, URZ ;  /* 0x0000018005057890 */ /* 0x000fe2000fffe0ff */
[----:B------:R-:W-:Y:S01]  /*70e0*/  HADD2.F32 R67, -RZ, R67.H1_H1 ;  /* 0x30000043ff437230 */ /* 0x000fe20000004100 */
[----:B------:R-:W-:Y:S01]  /*70f0*/  F2FP.F16.E5M2.UNPACK_B R84, R84.H1 ;  /* 0x00000054ff54723e */ /* 0x000fe200030004ff */
[--C-:B------:R-:W-:Y:S01]  /*7100*/  HADD2.F32 R69, -RZ, R71.reuse.H0_H0 ;  /* 0x20000047ff457230 */ /* 0x100fe20000004100 */
[----:B------:R-:W-:Y:S01]  /*7110*/  UPRMT UR5, UR37, 0x654, UR5 ;  /* 0x0000065425057896 */ /* 0x000fe20008000005 */
[----:B------:R-:W-:Y:S01]  /*7120*/  HADD2.F32 R72, -RZ, R71.H1_H1 ;  /* 0x30000047ff487230 */ /* 0x000fe20000004100 */
[----:B------:R-:W-:Y:S01]  /*7130*/  F2FP.F16.E5M2.UNPACK_B R85, R85.H1 ;  /* 0x00000055ff55723e */ /* 0x000fe200030004ff */
[--C-:B------:R-:W-:Y:S02]  /*7140*/  HADD2.F32 R73, -RZ, R75.reuse.H0_H0 ;  /* 0x2000004bff497230 */ /* 0x100fe40000004100 */
[C---:B--2---:R-:W-:Y:S01]  /*7150*/  FMUL R4, R47.reuse, R4 ;  /* 0x000000042f047220 */ /* 0x044fe20000400000 */
[C---:B------:R-:W-:Y:S01]  /*7160*/  FMUL R5, R47.reuse, R5 ;  /* 0x000000052f057220 */ /* 0x040fe20000400000 */
[C---:B------:R-:W-:Y:S01]  /*7170*/  FMUL R8, R47.reuse, R8 ;  /* 0x000000082f087220 */ /* 0x040fe20000400000 */
[----:B------:R-:W-:Y:S01]  /*7180*/  FMUL R9, R47, R9 ;  /* 0x000000092f097220 */ /* 0x000fe20000400000 */
[C---:B------:R-:W-:Y:S01]  /*7190*/  FFMA R4, R49.reuse, R50, R4 ;  /* 0x0000003231047223 */ /* 0x040fe20000000004 */
[----:B------:R-:W-:Y:S01]  /*71a0*/  SYNCS.ARRIVE.TRANS64.RED.A1T0 RZ, [UR5], RZ ;  /* 0x000000ffffff79a7 */ /* 0x000fe20008100405 */
        /* <DEDUP_REMOVED lines=18> */
[--C-:B------:R-:W-:Y:S02]  /*72d0*/  HADD2.F32 R55, -RZ, R81.reuse.H0_H0 ;  /* 0x20000051ff377230 */ /* 0x100fe40000004100 */
[----:B------:R-:W-:Y:S01]  /*72e0*/  FMUL R10, R47, R10 ;  /* 0x0000000a2f0a7220 */ /* 0x000fe20000400000 */
[C---:B------:R-:W-:Y:S01]  /*72f0*/  FFMA R6, R49.reuse, R51, R6 ;  /* 0x0000003331067223 */ /* 0x040fe20000000006 */
[----:B------:R-:W-:Y:S02]  /*7300*/  HADD2.F32 R58, -RZ, R81.H1_H1 ;  /* 0x30000051ff3a7230 */ /* 0x000fe40000004100 */
[C---:B------:R-:W-:Y:S01]  /*7310*/  FFMA R7, R49.reuse, R54, R7 ;  /* 0x0000003631077223 */ /* 0x040fe20000000007 */
[C---:B------:R-:W-:Y:S01]  /*7320*/  FFMA R8, R49.reuse, R53, R8 ;  /* 0x0000003531087223 */ /* 0x040fe20000000008 */
[C---:B------:R-:W-:Y:S01]  /*7330*/  FFMA R9, R49.reuse, R56, R9 ;  /* 0x0000003831097223 */ /* 0x040fe20000000009 */
[----:B------:R-:W-:Y:S01]  /*7340*/  FFMA R10, R49, R55, R10 ;  /* 0x00000037310a7223 */ /* 0x000fe2000000000a */
[----:B------:R-:W-:Y:S01]  /*7350*/  HADD2.F32 R51, -RZ, R77.H0_H0 ;  /* 0x2000004dff337230 */ /* 0x000fe20000004100 */
[----:B-1----:R-:W-:Y:S01]  /*7360*/  F2FP.SATFINITE.E5M2.F32.PACK_AB_MERGE_C R116, R7, R6, RZ ;  /* 0x000000060774723e */ /* 0x002fe200048060ff */
[C---:B------:R-:W-:Y:S01]  /*7370*/  FMUL R11, R47.reuse, R11 ;  /* 0x0000000b2f0b7220 */ /* 0x040fe20000400000 */
[--C-:B------:R-:W-:Y:S02]  /*7380*/  HADD2.F32 R59, -RZ, R82.reuse.H0_H0 ;  /* 0x20000052ff3b7230 */ /* 0x100fe40000004100 */
[----:B------:R-:W-:Y:S01]  /*7390*/  FMUL R14, R47, R14 ;  /* 0x0000000e2f0e7220 */ /* 0x000fe20000400000 */
[----:B------:R-:W-:Y:S01]  /*73a0*/  HADD2.F32 R62, -RZ, R82.H1_H1 ;  /* 0x30000052ff3e7230 */ /* 0x000fe20000004100 */
[----:B------:R-:W-:Y:S01]  /*73b0*/  F2FP.SATFINITE.E5M2.F32.PACK_AB_MERGE_C R116, R5, R4, R116 ;  /* 0x000000040574723e */ /* 0x000fe20004806074 */
[C---:B------:R-:W-:Y:S01]  /*73c0*/  FFMA R11, R49.reuse, R58, R11 ;  /* 0x0000003a310b7223 */ /* 0x040fe2000000000b */
[C---:B------:R-:W-:Y:S01]  /*73d0*/  FFMA R12, R49.reuse, R57, R12 ;  /* 0x00000039310c7223 */ /* 0x040fe2000000000c */
[C---:B------:R-:W-:Y:S01]  /*73e0*/  FFMA R13, R49.reuse, R60, R13 ;  /* 0x0000003c310d7223 */ /* 0x040fe2000000000d */
[----:B------:R-:W-:Y:S01]  /*73f0*/  F2FP.F16.E5M2.UNPACK_B R86, R86.H1 ;  /* 0x00000056ff56723e */ /* 0x000fe200030004ff */
[----:B------:R-:W-:Y:S01]  /*7400*/  FFMA R14, R49, R59, R14 ;  /* 0x0000003b310e7223 */ /* 0x000fe2000000000e */
[----:B------:R-:W-:Y:S01]  /*7410*/  F2FP.SATFINITE.E5M2.F32.PACK_AB_MERGE_C R117, R11, R10, RZ ;  /* 0x0000000a0b75723e */ /* 0x000fe200048060ff */
[C---:B------:R-:W-:Y:S01]  /*7420*/  FMUL R15, R47.reuse, R15 ;  /* 0x0000000f2f0f7220 */ /* 0x040fe20000400000 */
[--C-:B------:R-:W-:Y:S02]  /*7430*/  HADD2.F32 R63, -RZ, R83.reuse.H0_H0 ;  /* 0x20000053ff3f7230 */ /* 0x100fe40000004100 */
[----:B------:R-:W-:Y:S01]  /*7440*/  FMUL R18, R47, R18 ;  /* 0x000000122f127220 */ /* 0x000fe20000400000 */
[----:B------:R-:W-:Y:S01]  /*7450*/  HADD2.F32 R66, -RZ, R83.H1_H1 ;  /* 0x30000053ff427230 */ /* 0x000fe20000004100 */
[----:B------:R-:W-:Y:S01]  /*7460*/  F2FP.SATFINITE.E5M2.F32.PACK_AB_MERGE_C R117, R9, R8, R117 ;  /* 0x000000080975723e */ /* 0x000fe20004806075 */
[C---:B------:R-:W-:Y:S01]  /*7470*/  FFMA R15, R49.reuse, R62, R15 ;  /* 0x0000003e310f7223 */ /* 0x040fe2000000000f */
[C---:B------:R-:W-:Y:S01]  /*7480*/  FFMA R16, R49.reuse, R61, R16 ;  /* 0x0000003d31107223 */ /* 0x040fe20000000010 */
[----:B------:R-:W-:Y:S01]  /*7490*/  FFMA R17, R49, R64, R17 ;  /* 0x0000004031117223 */ /* 0x000fe20000000011 */
[----:B------:R-:W-:Y:S01]  /*74a0*/  FMUL R19, R47, R19 ;  /* 0x000000132f137220 */ /* 0x000fe20000400000 */
        /* <DEDUP_REMOVED lines=15> */
[----:B------:R-:W-:Y:S01]  /*75a0*/  F2FP.F16.E5M2.UNPACK_B R87, R87.H1 ;  /* 0x00000057ff57723e */ /* 0x000fe200030004ff */
        /* <DEDUP_REMOVED lines=32> */
[----:B------:R-:W-:Y:S03]  /*77b0*/  IADD3 R79, PT, PT, R44, 0x1, RZ ;  /* 0x000000012c4f7810 */ /* 0x000fe60007ffe0ff */
        /* <DEDUP_REMOVED lines=9> */
[----:B------:R-:W-:Y:S02]  /*7850*/  UIADD3 UR8, UP0, UPT, UR52, 0x680, URZ ;  /* 0x0000068034087890 */ /* 0x000fe4000ff1e0ff */
[----:B------:R-:W-:Y:S02]  /*7860*/  UIADD3 UR5, UPT, UPT, UR41, 0x40, URZ ;  /* 0x0000004029057890 */ /* 0x000fe4000fffe0ff */
[----:B------:R-:W-:Y:S02]  /*7870*/  UIADD3 UR4, UPT, UPT, UR49, 0x3200, URZ ;  /* 0x0000320031047890 */ /* 0x000fe4000fffe0ff */
[----:B------:R-:W-:Y:S01]  /*7880*/  UIADD3.X UR9, UPT, UPT, URZ, UR53, URZ, UP0, !UPT ;  /* 0x00000035ff097290 */ /* 0x000fe200087fe4ff */
[----:B------:R-:W-:Y:S01]  /*7890*/  UMOV UR6, UR42 ;  /* 0x0000002a00067c82 */ /* 0x000fe20008000000 */
[----:B------:R-:W-:Y:S07]  /*78a0*/  UMOV UR7, UR36 ;  /* 0x0000002400077c82 */ /* 0x000fee0008000000 */
[----:B------:R2:W-:Y:S01]  /*78b0*/  UTMASTG.3D [UR4], [UR8] ;  /* 0x00000004080073b5 */ /* 0x0005e20008010000 */
[----:B------:R0:W-:Y:S01]  /*78c0*/  UTMACMDFLUSH ;  /* 0x00000000000079b7 */ /* 0x0001e20000000000 */
[----:B--2---:R-:W-:Y:S04]  /*78d0*/  DEPBAR.LE SB0, 0x1 ;  /* 0x000080400000791a */ /* 0x004fe80000000000 */
.L_x_117:
[----:B------:R-:W-:Y:S05]  /*78e0*/  BSYNC.RECONVERGENT B0 ;  /* 0x0000000000007941 */ /* 0x000fea0003800200 */
.L_x_116:
[----:B------:R-:W-:Y:S01]  /*78f0*/  BAR.SYNC.DEFER_BLOCKING 0x1, 0x80 ;  /* 0x0042000000007b1d */ /* 0x000fe20000010000 */
[----:B------:R-:W-:Y:S01]  /*7900*/  ISETP.NE.AND P2, PT, R111, RZ, PT ;  /* 0x000000ff6f00720c */ /* 0x000fe20003f45270 */
[----:B------:R-:W-:Y:S01]  /*7910*/  IMAD.IADD R20, R43, 0x1, R94 ;  /* 0x000000012b147824 */ /* 0x000fe200078e025e */
[----:B------:R-:W-:Y:S01]  /*7920*/  ISETP.NE.AND P0, PT, R112, 0x2, PT ;  /* 0x000000027000780c */ /* 0x000fe20003f05270 */
[----:B------:R-:W-:Y:S01]  /*7930*/  IMAD.IADD R21, R45, 0x1, R96 ;  /* 0x000000012d157824 */ /* 0x000fe200078e0260 */
[----:B------:R-:W-:Y:S02]  /*7940*/  ISETP.NE.AND P1, PT, R79, 0x4, PT ;  /* 0x000000044f00780c */ /* 0x000fe40003f25270 */
[----:B------:R-:W-:Y:S02]  /*7950*/  SEL R3, RZ, 0x1, P0 ;  /* 0x00000001ff037807 */ /* 0x000fe40000000000 */
[----:B------:R-:W-:Y:S02]  /*7960*/  SEL R0, RZ, 0x1, P1 ;  /* 0x00000001ff007807 */ /* 0x000fe40000800000 */
[----:B------:R-:W-:Y:S02]  /*7970*/  LOP3.LUT R106, R106, R3, RZ, 0x3c, !PT ;  /* 0x000000036a6a7212 */ /* 0x000fe400078e3cff */
[----:B------:R-:W-:Y:S02]  /*7980*/  LOP3.LUT R107, R107, R0, RZ, 0x3c, !PT ;  /* 0x000000006b6b7212 */ /* 0x000fe400078e3cff */
[----:B------:R-:W-:Y:S02]  /*7990*/  @P2 R2UR UR36, R103 ;  /* 0x00000000672422ca */ /* 0x000fe400000e0000 */
[----:B------:R-:W-:Y:S02]  /*79a0*/  SEL R112, R112, RZ, P0 ;  /* 0x000000ff70707207 */ /* 0x000fe40000000000 */
[----:B------:R-:W-:Y:S01]  /*79b0*/  SEL R44, R79, RZ, P1 ;  /* 0x000000ff4f2c7207 */ /* 0x000fe20000800000 */
[----:B------:R-:W-:Y:S10]  /*79c0*/  @P2 BRA `(.L_x_118) ;  /* 0xffffffd400f82947 */ /* 0x000ff4000383ffff */
[----:B------:R-:W-:Y:S05]  /*79d0*/  EXIT ;  /* 0x000000000000794d */ /* 0x000fea0003800000 */
.L_x_20:
[----:B--2---:R2:W1:Y:S02]  /*79e0*/  SYNCS.PHASECHK.TRANS64.TRYWAIT P0, [R3+URZ+0x1b0], R2 ;  /* 0x0001b002030075a7 */ /* 0x00446400080011ff */
[----:B-1----:R-:W-:Y:S05]  /*79f0*/  @!P0 NANOSLEEP.SYNCS 0x989680 ;  /* 0x009896800000895d */ /* 0x002fea0003900000 */
[----:B------:R-:W1:Y:S02]  /*7a00*/  @!P0 SYNCS.PHASECHK.TRANS64 P0, [R3+URZ+0x1b0], R2 ;  /* 0x0001b002030085a7 */ /* 0x000e6400080010ff */
[----:B-1----:R-:W-:Y:S05]  /*7a10*/  @!P0 BRA `(.L_x_20) ;  /* 0xfffffffc00f08947 */ /* 0x002fea000383ffff */
[----:B------:R-:W-:Y:S05]  /*7a20*/  BRA `(.L_x_119) ;  /* 0xffffff9c00547947 */ /* 0x000fea000383ffff */
.L_x_23:
[----:B-1----:R-:W-:-:S07]  /*7a30*/  MOV R2, UR33 ;  /* 0x0000002100027c02 */ /* 0x002fce0008000f00 */
.L_x_120:
[----:B-1----:R1:W2:Y:S02]  /*7a40*/  SYNCS.PHASECHK.TRANS64.TRYWAIT P0, [R2+URZ+0x88], R5 ;  /* 0x00008805020075a7 */ /* 0x0022a400080011ff */
[----:B--2---:R-:W-:Y:S05]  /*7a50*/  @!P0 NANOSLEEP.SYNCS 0x989680 ;  /* 0x009896800000895d */ /* 0x004fea0003900000 */
[----:B------:R-:W2:Y:S02]  /*7a60*/  @!P0 SYNCS.PHASECHK.TRANS64 P0, [R2+URZ+0x88], R5 ;  /* 0x00008805020085a7 */ /* 0x000ea400080010ff */
[----:B--2---:R-:W-:Y:S05]  /*7a70*/  @!P0 BRA `(.L_x_120) ;  /* 0xfffffffc00f08947 */ /* 0x004fea000383ffff */
[----:B------:R-:W-:Y:S05]  /*7a80*/  BRA `(.L_x_22) ;  /* 0xffffff9c00a47947 */ /* 0x000fea000383ffff */
.L_x_29:
[----:B-1----:R-:W-:-:S07]  /*7a90*/  MOV R2, UR17 ;  /* 0x0000001100027c02 */ /* 0x002fce0008000f00 */
.L_x_121:
[----:B-1----:R1:W2:Y:S02]  /*7aa0*/  SYNCS.PHASECHK.TRANS64.TRYWAIT P0, [R2+URZ+0x88], R5 ;  /* 0x00008805020075a7 */ /* 0x0022a400080011ff */
[----:B--2---:R-:W-:Y:S05]  /*7ab0*/  @!P0 NANOSLEEP.SYNCS 0x989680 ;  /* 0x009896800000895d */ /* 0x004fea0003900000 */
[----:B------:R-:W2:Y:S02]  /*7ac0*/  @!P0 SYNCS.PHASECHK.TRANS64 P0, [R2+URZ+0x88], R5 ;  /* 0x00008805020085a7 */ /* 0x000ea400080010ff */
[----:B--2---:R-:W-:Y:S05]  /*7ad0*/  @!P0 BRA `(.L_x_121) ;  /* 0xfffffffc00f08947 */ /* 0x004fea000383ffff */
[----:B------:R-:W-:Y:S05]  /*7ae0*/  BRA `(.L_x_28) ;  /* 0xffffffa0004c7947 */ /* 0x000fea000383ffff */
.L_x_33:
[----:B-1----:R1:W2:Y:S02]  /*7af0*/  SYNCS.PHASECHK.TRANS64.TRYWAIT P0, [R2+URZ+0x140], R3 ;  /* 0x00014003020075a7 */ /* 0x0022a400080011ff */
[----:B--2---:R-:W-:Y:S05]  /*7b00*/  @!P0 NANOSLEEP.SYNCS 0x989680 ;  /* 0x009896800000895d */ /* 0x004fea0003900000 */
[----:B------:R-:W2:Y:S02]  /*7b10*/  @!P0 SYNCS.PHASECHK.TRANS64 P0, [R2+URZ+0x140], R3 ;  /* 0x00014003020085a7 */ /* 0x000ea400080010ff */
[----:B--2---:R-:W-:Y:S05]  /*7b20*/  @!P0 BRA `(.L_x_33) ;  /* 0xfffffffc00f08947 */ /* 0x004fea000383ffff */
[----:B------:R-:W-:Y:S05]  /*7b30*/  BRA `(.L_x_122) ;  /* 0xffffffa000dc7947 */ /* 0x000fea000383ffff */
.L_x_37:
[----:B----4-:R-:W-:-:S07]  /*7b40*/  MOV R0, UR5 ;  /* 0x0000000500007c02 */ /* 0x010fce0008000f00 */
.L_x_123:
[----:B-1----:R1:W2:Y:S02]  /*7b50*/  SYNCS.PHASECHK.TRANS64.TRYWAIT P0, [R0+URZ], R3 ;  /* 0x00000003000075a7 */ /* 0x0022a400080011ff */
[----:B--2---:R-:W-:Y:S05]  /*7b60*/  @!P0 NANOSLEEP.SYNCS 0x989680 ;  /* 0x009896800000895d */ /* 0x004fea0003900000 */
[----:B------:R-:W2:Y:S02]  /*7b70*/  @!P0 SYNCS.PHASECHK.TRANS64 P0, [R0+URZ], R3 ;  /* 0x00000003000085a7 */ /* 0x000ea400080010ff */
[----:B--2---:R-:W-:Y:S05]  /*7b80*/  @!P0 BRA `(.L_x_123) ;  /* 0xfffffffc00f08947 */ /* 0x004fea000383ffff */
[----:B------:R-:W-:Y:S05]  /*7b90*/  BRA `(.L_x_124) ;  /* 0xffffffa8004c7947 */ /* 0x000fea000383ffff */
.L_x_38:
[----:B----4-:R-:W-:-:S07]  /*7ba0*/  MOV R0, UR5 ;  /* 0x0000000500007c02 */ /* 0x010fce0008000f00 */
.L_x_125:
[----:B-1----:R1:W2:Y:S02]  /*7bb0*/  SYNCS.PHASECHK.TRANS64.TRYWAIT P0, [R0+URZ], R3 ;  /* 0x00000003000075a7 */ /* 0x0022a400080011ff */
[----:B--2---:R-:W-:Y:S05]  /*7bc0*/  @!P0 NANOSLEEP.SYNCS 0x989680 ;  /* 0x009896800000895d */ /* 0x004fea0003900000 */
[----:B------:R-:W2:Y:S02]  /*7bd0*/  @!P0 SYNCS.PHASECHK.TRANS64 P0, [R0+URZ], R3 ;  /* 0x00000003000085a7 */ /* 0x000ea400080010ff */
[----:B--2---:R-:W-:Y:S05]  /*7be0*/  @!P0 BRA `(.L_x_125) ;  /* 0xfffffffc00f08947 */ /* 0x004fea000383ffff */
[----:B------:R-:W-:Y:S05]  /*7bf0*/  BRA `(.L_x_126) ;  /* 0xffffffa800587947 */ /* 0x000fea000383ffff */
.L_x_39:
[----:B----4-:R-:W-:-:S07]  /*7c00*/  MOV R0, UR5 ;  /* 0x0000000500007c02 */ /* 0x010fce0008000f00 */
.L_x_127:
[----:B-1----:R1:W2:Y:S02]  /*7c10*/  SYNCS.PHASECHK.TRANS64.TRYWAIT P0, [R0+URZ], R3 ;  /* 0x00000003000075a7 */ /* 0x0022a400080011ff */
[----:B--2---:R-:W-:Y:S05]  /*7c20*/  @!P0 NANOSLEEP.SYNCS 0x989680 ;  /* 0x009896800000895d */ /* 0x004fea0003900000 */
[----:B------:R-:W2:Y:S02]  /*7c30*/  @!P0 SYNCS.PHASECHK.TRANS64 P0, [R0+URZ], R3 ;  /* 0x00000003000085a7 */ /* 0x000ea400080010ff */
[----:B--2---:R-:W-:Y:S05]  /*7c40*/  @!P0 BRA `(.L_x_127) ;  /* 0xfffffffc00f08947 */ /* 0x004fea000383ffff */
[----:B------:R-:W-:Y:S05]  /*7c50*/  BRA `(.L_x_128) ;  /* 0xffffffa800647947 */ /* 0x000fea000383ffff */
.L_x_40:
[----:B----4-:R-:W-:-:S07]  /*7c60*/  MOV R0, UR5 ;  /* 0x0000000500007c02 */ /* 0x010fce0008000f00 */
.L_x_129:
[----:B-1----:R1:W2:Y:S02]  /*7c70*/  SYNCS.PHASECHK.TRANS64.TRYWAIT P0, [R0+URZ], R3 ;  /* 0x00000003000075a7 */ /* 0x0022a400080011ff */
[----:B--2---:R-:W-:Y:S05]  /*7c80*/  @!P0 NANOSLEEP.SYNCS 0x989680 ;  /* 0x009896800000895d */ /* 0x004fea0003900000 */
[----:B------:R-:W2:Y:S02]  /*7c90*/  @!P0 SYNCS.PHASECHK.TRANS64 P0, [R0+URZ], R3 ;  /* 0x00000003000085a7 */ /* 0x000ea400080010ff */
[----:B--2---:R-:W-:Y:S05]  /*7ca0*/  @!P0 BRA `(.L_x_129) ;  /* 0xfffffffc00f08947 */ /* 0x004fea000383ffff */
[----:B------:R-:W-:Y:S05]  /*7cb0*/  BRA `(.L_x_130) ;  /* 0xffffffa800707947 */ /* 0x000fea000383ffff */
.L_x_41:
[----:B----4-:R-:W-:-:S07]  /*7cc0*/  MOV R0, UR5 ;  /* 0x0000000500007c02 */ /* 0x010fce0008000f00 */
.L_x_131:
[----:B-1----:R1:W2:Y:S02]  /*7cd0*/  SYNCS.PHASECHK.TRANS64.TRYWAIT P0, [R0+URZ], R3 ;  /* 0x00000003000075a7 */ /* 0x0022a400080011ff */
[----:B--2---:R-:W-:Y:S05]  /*7ce0*/  @!P0 NANOSLEEP.SYNCS 0x989680 ;  /* 0x009896800000895d */ /* 0x004fea0003900000 */
[----:B------:R-:W2:Y:S02]  /*7cf0*/  @!P0 SYNCS.PHASECHK.TRANS64 P0, [R0+URZ], R3 ;  /* 0x00000003000085a7 */ /* 0x000ea400080010ff */
[----:B--2---:R-:W-:Y:S05]  /*7d00*/  @!P0 BRA `(.L_x_131) ;  /* 0xfffffffc00f08947 */ /* 0x004fea000383ffff */
[----:B------:R-:W-:Y:S05]  /*7d10*/  BRA `(.L_x_132) ;  /* 0xffffffa8007c7947 */ /* 0x000fea000383ffff */
.L_x_42:
[----:B----4-:R-:W-:-:S07]  /*7d20*/  MOV R0, UR5 ;  /* 0x0000000500007c02 */ /* 0x010fce0008000f00 */
.L_x_133:
[----:B-1----:R1:W2:Y:S02]  /*7d30*/  SYNCS.PHASECHK.TRANS64.TRYWAIT P0, [R0+URZ], R3 ;  /* 0x00000003000075a7 */ /* 0x0022a400080011ff */
[----:B--2---:R-:W-:Y:S05]  /*7d40*/  @!P0 NANOSLEEP.SYNCS 0x989680 ;  /* 0x009896800000895d */ /* 0x004fea0003900000 */
[----:B------:R-:W2:Y:S02]  /*7d50*/  @!P0 SYNCS.PHASECHK.TRANS64 P0, [R0+URZ], R3 ;  /* 0x00000003000085a7 */ /* 0x000ea400080010ff */
[----:B--2---:R-:W-:Y:S05]  /*7d60*/  @!P0 BRA `(.L_x_133) ;  /* 0xfffffffc00f08947 */ /* 0x004fea000383ffff */
[----:B------:R-:W-:Y:S05]  /*7d70*/  BRA `(.L_x_134) ;  /* 0xffffffa800887947 */ /* 0x000fea000383ffff */
.L_x_43:
[----:B----4-:R-:W-:-:S07]  /*7d80*/  MOV R0, UR5 ;  /* 0x0000000500007c02 */ /* 0x010fce0008000f00 */
.L_x_135:
[----:B-1----:R1:W2:Y:S02]  /*7d90*/  SYNCS.PHASECHK.TRANS64.TRYWAIT P0, [R0+URZ], R3 ;  /* 0x00000003000075a7 */ /* 0x0022a400080011ff */
[----:B--2---:R-:W-:Y:S05]  /*7da0*/  @!P0 NANOSLEEP.SYNCS 0x989680 ;  /* 0x009896800000895d */ /* 0x004fea0003900000 */
[----:B------:R-:W2:Y:S02]  /*7db0*/  @!P0 SYNCS.PHASECHK.TRANS64 P0, [R0+URZ], R3 ;  /* 0x00000003000085a7 */ /* 0x000ea400080010ff */
[----:B--2---:R-:W-:Y:S05]  /*7dc0*/  @!P0 BRA `(.L_x_135) ;  /* 0xfffffffc00f08947 */ /* 0x004fea000383ffff */
[----:B------:R-:W-:Y:S05]  /*7dd0*/  BRA `(.L_x_136) ;  /* 0xffffffa800947947 */ /* 0x000fea000383ffff */
.L_x_44:
[----:B----4-:R-:W-:-:S07]  /*7de0*/  MOV R0, UR5 ;  /* 0x0000000500007c02 */ /* 0x010fce0008000f00 */
.L_x_137:
[----:B-1----:R1:W2:Y:S02]  /*7df0*/  SYNCS.PHASECHK.TRANS64.TRYWAIT P0, [R0+URZ], R3 ;  /* 0x00000003000075a7 */ /* 0x0022a400080011ff */
[----:B--2---:R-:W-:Y:S05]  /*7e00*/  @!P0 NANOSLEEP.SYNCS 0x989680 ;  /* 0x009896800000895d */ /* 0x004fea0003900000 */
[----:B------:R-:W2:Y:S02]  /*7e10*/  @!P0 SYNCS.PHASECHK.TRANS64 P0, [R0+URZ], R3 ;  /* 0x00000003000085a7 */ /* 0x000ea400080010ff */
[----:B--2---:R-:W-:Y:S05]  /*7e20*/  @!P0 BRA `(.L_x_137) ;  /* 0xfffffffc00f08947 */ /* 0x004fea000383ffff */
[----:B------:R-:W-:Y:S05]  /*7e30*/  BRA `(.L_x_138) ;  /* 0xffffffa800a07947 */ /* 0x000fea000383ffff */
.L_x_45:
[----:B----4-:R-:W-:-:S07]  /*7e40*/  MOV R0, UR5 ;  /* 0x0000000500007c02 */ /* 0x010fce0008000f00 */
.L_x_139:
[----:B-1----:R1:W2:Y:S02]  /*7e50*/  SYNCS.PHASECHK.TRANS64.TRYWAIT P0, [R0+URZ], R3 ;  /* 0x00000003000075a7 */ /* 0x0022a400080011ff */
[----:B--2---:R-:W-:Y:S05]  /*7e60*/  @!P0 NANOSLEEP.SYNCS 0x989680 ;  /* 0x009896800000895d */ /* 0x004fea0003900000 */
[----:B------:R-:W2:Y:S02]  /*7e70*/  @!P0 SYNCS.PHASECHK.TRANS64 P0, [R0+URZ], R3 ;  /* 0x00000003000085a7 */ /* 0x000ea400080010ff */
[----:B--2---:R-:W-:Y:S05]  /*7e80*/  @!P0 BRA `(.L_x_139) ;  /* 0xfffffffc00f08947 */ /* 0x004fea000383ffff */
[----:B------:R-:W-:Y:S05]  /*7e90*/  BRA `(.L_x_140) ;  /* 0xffffffa800ac7947 */ /* 0x000fea000383ffff */
.L_x_46:
[----:B----4-:R-:W-:-:S07]  /*7ea0*/  MOV R0, UR5 ;  /* 0x0000000500007c02 */ /* 0x010fce0008000f00 */
.L_x_141:
[----:B-1----:R1:W2:Y:S02]  /*7eb0*/  SYNCS.PHASECHK.TRANS64.TRYWAIT P0, [R0+URZ], R3 ;  /* 0x00000003000075a7 */ /* 0x0022a400080011ff */
[----:B--2---:R-:W-:Y:S05]  /*7ec0*/  @!P0 NANOSLEEP.SYNCS 0x989680 ;  /* 0x009896800000895d */ /* 0x004fea0003900000 */
[----:B------:R-:W2:Y:S02]  /*7ed0*/  @!P0 SYNCS.PHASECHK.TRANS64 P0, [R0+URZ], R3 ;  /* 0x00000003000085a7 */ /* 0x000ea400080010ff */
[----:B--2---:R-:W-:Y:S05]  /*7ee0*/  @!P0 BRA `(.L_x_141) ;  /* 0xfffffffc00f08947 */ /* 0x004fea000383ffff */
[----:B------:R-:W-:Y:S05]  /*7ef0*/  BRA `(.L_x_142) ;  /* 0xffffffa800b87947 */ /* 0x000fea000383ffff */
.L_x_47:
[----:B----4-:R-:W-:-:S07]  /*7f00*/  MOV R0, UR5 ;  /* 0x0000000500007c02 */ /* 0x010fce0008000f00 */
.L_x_143:
[----:B-1----:R1:W2:Y:S02]  /*7f10*/  SYNCS.PHASECHK.TRANS64.TRYWAIT P0, [R0+URZ], R3 ;  /* 0x00000003000075a7 */ /* 0x0022a400080011ff */
[----:B--2---:R-:W-:Y:S05]  /*7f20*/  @!P0 NANOSLEEP.SYNCS 0x989680 ;  /* 0x009896800000895d */ /* 0x004fea0003900000 */
[----:B------:R-:W2:Y:S02]  /*7f30*/  @!P0 SYNCS.PHASECHK.TRANS64 P0, [R0+URZ], R3 ;  /* 0x00000003000085a7 */ /* 0x000ea400080010ff */
[----:B--2---:R-:W-:Y:S05]  /*7f40*/  @!P0 BRA `(.L_x_143) ;  /* 0xfffffffc00f08947 */ /* 0x004fea000383ffff */
[----:B------:R-:W-:Y:S05]  /*7f50*/  BRA `(.L_x_144) ;  /* 0xffffffa800c47947 */ /* 0x000fea000383ffff */
.L_x_48:
[----:B----4-:R-:W-:-:S07]  /*7f60*/  MOV R0, UR5 ;  /* 0x0000000500007c02 */ /* 0x010fce0008000f00 */
.L_x_145:
[----:B-1----:R1:W2:Y:S02]  /*7f70*/  SYNCS.PHASECHK.TRANS64.TRYWAIT P0, [R0+URZ], R3 ;  /* 0x00000003000075a7 */ /* 0x0022a400080011ff */
[----:B--2---:R-:W-:Y:S05]  /*7f80*/  @!P0 NANOSLEEP.SYNCS 0x989680 ;  /* 0x009896800000895d */ /* 0x004fea0003900000 */
[----:B------:R-:W2:Y:S02]  /*7f90*/  @!P0 SYNCS.PHASECHK.TRANS64 P0, [R0+URZ], R3 ;  /* 0x00000003000085a7 */ /* 0x000ea400080010ff */
[----:B--2---:R-:W-:Y:S05]  /*7fa0*/  @!P0 BRA `(.L_x_145) ;  /* 0xfffffffc00f08947 */ /* 0x004fea000383ffff */
[----:B------:R-:W-:Y:S05]  /*7fb0*/  BRA `(.L_x_146) ;  /* 0xffffffa800d07947 */ /* 0x000fea000383ffff */
.L_x_49:
[----:B----4-:R-:W-:-:S07]  /*7fc0*/  MOV R0, UR5 ;  /* 0x0000000500007c02 */ /* 0x010fce0008000f00 */
.L_x_147:
[----:B-1----:R1:W2:Y:S02]  /*7fd0*/  SYNCS.PHASECHK.TRANS64.TRYWAIT P0, [R0+URZ], R3 ;  /* 0x00000003000075a7 */ /* 0x0022a400080011ff */
[----:B--2---:R-:W-:Y:S05]  /*7fe0*/  @!P0 NANOSLEEP.SYNCS 0x989680 ;  /* 0x009896800000895d */ /* 0x004fea0003900000 */
[----:B------:R-:W2:Y:S02]  /*7ff0*/  @!P0 SYNCS.PHASECHK.TRANS64 P0, [R0+URZ], R3 ;  /* 0x00000003000085a7 */ /* 0x000ea400080010ff */
[----:B--2---:R-:W-:Y:S05]  /*8000*/  @!P0 BRA `(.L_x_147) ;  /* 0xfffffffc00f08947 */ /* 0x004fea000383ffff */
[----:B------:R-:W-:Y:S05]  /*8010*/  BRA `(.L_x_148) ;  /* 0xffffffa800dc7947 */ /* 0x000fea000383ffff */
.L_x_50:
[----:B----4-:R-:W-:-:S07]  /*8020*/  MOV R0, UR5 ;  /* 0x0000000500007c02 */ /* 0x010fce0008000f00 */
.L_x_149:
[----:B-1----:R1:W2:Y:S02]  /*8030*/  SYNCS.PHASECHK.TRANS64.TRYWAIT P0, [R0+URZ], R3 ;  /* 0x00000003000075a7 */ /* 0x0022a400080011ff */
[----:B--2---:R-:W-:Y:S05]  /*8040*/  @!P0 NANOSLEEP.SYNCS 0x989680 ;  /* 0x009896800000895d */ /* 0x004fea0003900000 */
[----:B------:R-:W2:Y:S02]  /*8050*/  @!P0 SYNCS.PHASECHK.TRANS64 P0, [R0+URZ], R3 ;  /* 0x00000003000085a7 */ /* 0x000ea400080010ff */
[----:B--2---:R-:W-:Y:S05]  /*8060*/  @!P0 BRA `(.L_x_149) ;  /* 0xfffffffc00f08947 */ /* 0x004fea000383ffff */
[----:B------:R-:W-:Y:S05]  /*8070*/  BRA `(.L_x_150) ;  /* 0xffffffa800e87947 */ /* 0x000fea000383ffff */
.L_x_51:
[----:B----4-:R-:W-:-:S07]  /*8080*/  MOV R0, UR5 ;  /* 0x0000000500007c02 */ /* 0x010fce0008000f00 */
.L_x_151:
[----:B-1----:R1:W2:Y:S02]  /*8090*/  SYNCS.PHASECHK.TRANS64.TRYWAIT P0, [R0+URZ], R3 ;  /* 0x00000003000075a7 */ /* 0x0022a400080011ff */
[----:B--2---:R-:W-:Y:S05]  /*80a0*/  @!P0 NANOSLEEP.SYNCS 0x989680 ;  /* 0x009896800000895d */ /* 0x004fea0003900000 */
[----:B------:R-:W2:Y:S02]  /*80b0*/  @!P0 SYNCS.PHASECHK.TRANS64 P0, [R0+URZ], R3 ;  /* 0x00000003000085a7 */ /* 0x000ea400080010ff */
[----:B--2---:R-:W-:Y:S05]  /*80c0*/  @!P0 BRA `(.L_x_151) ;  /* 0xfffffffc00f08947 */ /* 0x004fea000383ffff */
[----:B------:R-:W-:Y:S05]  /*80d0*/  BRA `(.L_x_152) ;  /* 0xffffffa800f47947 */ /* 0x000fea000383ffff */
.L_x_52:
[----:B----4-:R-:W-:-:S07]  /*80e0*/  MOV R0, UR5 ;  /* 0x0000000500007c02 */ /* 0x010fce0008000f00 */
.L_x_153:
[----:B-1----:R1:W2:Y:S02]  /*80f0*/  SYNCS.PHASECHK.TRANS64.TRYWAIT P0, [R0+URZ], R3 ;  /* 0x00000003000075a7 */ /* 0x0022a400080011ff */
[----:B--2---:R-:W-:Y:S05]  /*8100*/  @!P0 NANOSLEEP.SYNCS 0x989680 ;  /* 0x009896800000895d */ /* 0x004fea0003900000 */
[----:B------:R-:W2:Y:S02]  /*8110*/  @!P0 SYNCS.PHASECHK.TRANS64 P0, [R0+URZ], R3 ;  /* 0x00000003000085a7 */ /* 0x000ea400080010ff */
[----:B--2---:R-:W-:Y:S05]  /*8120*/  @!P0 BRA `(.L_x_153) ;  /* 0xfffffffc00f08947 */ /* 0x004fea000383ffff */
[----:B------:R-:W-:Y:S05]  /*8130*/  BRA `(.L_x_154) ;  /* 0xffffffac00007947 */ /* 0x000fea000383ffff */
.L_x_55:
[----:B-1----:R1:W2:Y:S02]  /*8140*/  SYNCS.PHASECHK.TRANS64.TRYWAIT P0, [R0+URZ+0x1a0], R5 ;  /* 0x0001a005000075a7 */ /* 0x0022a400080011ff */
[----:B--2---:R-:W-:Y:S05]  /*8150*/  @!P0 NANOSLEEP.SYNCS 0x989680 ;  /* 0x009896800000895d */ /* 0x004fea0003900000 */
[----:B------:R-:W2:Y:S02]  /*8160*/  @!P0 SYNCS.PHASECHK.TRANS64 P0, [R0+URZ+0x1a0], R5 ;  /* 0x0001a005000085a7 */ /* 0x000ea400080010ff */
[----:B--2---:R-:W-:Y:S05]  /*8170*/  @!P0 BRA `(.L_x_55) ;  /* 0xfffffffc00f08947 */ /* 0x004fea000383ffff */
[----:B------:R-:W-:Y:S05]  /*8180*/  BRA `(.L_x_155) ;  /* 0xffffffac005c7947 */ /* 0x000fea000383ffff */
.L_x_56:
[----:B------:R-:W-:-:S07]  /*8190*/  MOV R0, UR5 ;  /* 0x0000000500007c02 */ /* 0x000fce0008000f00 */
.L_x_156:
[----:B-1----:R1:W2:Y:S02]  /*81a0*/  SYNCS.PHASECHK.TRANS64.TRYWAIT P0, [R0+URZ+0x150], R5 ;  /* 0x00015005000075a7 */ /* 0x0022a400080011ff */
[----:B--2---:R-:W-:Y:S05]  /*81b0*/  @!P0 NANOSLEEP.SYNCS 0x989680 ;  /* 0x009896800000895d */ /* 0x004fea0003900000 */
[----:B------:R-:W2:Y:S02]  /*81c0*/  @!P0 SYNCS.PHASECHK.TRANS64 P0, [R0+URZ+0x150], R5 ;  /* 0x00015005000085a7 */ /* 0x000ea400080010ff */
[----:B--2---:R-:W-:Y:S05]  /*81d0*/  @!P0 BRA `(.L_x_156) ;  /* 0xfffffffc00f08947 */ /* 0x004fea000383ffff */
[----:B------:R-:W-:Y:S05]  /*81e0*/  BRA `(.L_x_157) ;  /* 0xffffffac006c7947 */ /* 0x000fea000383ffff */
.L_x_57:
[----:B-1----:R1:W2:Y:S02]  /*81f0*/  SYNCS.PHASECHK.TRANS64.TRYWAIT P1, [R0+URZ+0x140], R5 ;  /* 0x00014005000075a7 */ /* 0x0022a400080211ff */
[----:B--2---:R-:W-:Y:S05]  /*8200*/  @!P1 NANOSLEEP.SYNCS 0x989680 ;  /* 0x009896800000995d */ /* 0x004fea0003900000 */
[----:B------:R-:W2:Y:S02]  /*8210*/  @!P1 SYNCS.PHASECHK.TRANS64 P1, [R0+URZ+0x140], R5 ;  /* 0x00014005000095a7 */ /* 0x000ea400080210ff */
[----:B--2---:R-:W-:Y:S05]  /*8220*/  @!P1 BRA `(.L_x_57) ;  /* 0xfffffffc00f09947 */ /* 0x004fea000383ffff */
[----:B------:R-:W-:Y:S05]  /*8230*/  BRA `(.L_x_158) ;  /* 0xffffffac009c7947 */ /* 0x000fea000383ffff */
.L_x_60:
[----:B------:R-:W-:-:S07]  /*8240*/  MOV R0, UR5 ;  /* 0x0000000500007c02 */ /* 0x000fce0008000f00 */
.L_x_159:
[----:B-1----:R1:W2:Y:S02]  /*8250*/  SYNCS.PHASECHK.TRANS64.TRYWAIT P0, [R0+URZ+0x150], R3 ;  /* 0x00015003000075a7 */ /* 0x0022a400080011ff */
[----:B--2---:R-:W-:Y:S05]  /*8260*/  @!P0 NANOSLEEP.SYNCS 0x989680 ;  /* 0x009896800000895d */ /* 0x004fea0003900000 */
[----:B------:R-:W2:Y:S02]  /*8270*/  @!P0 SYNCS.PHASECHK.TRANS64 P0, [R0+URZ+0x150], R3 ;  /* 0x00015003000085a7 */ /* 0x000ea400080010ff */
[----:B--2---:R-:W-:Y:S05]  /*8280*/  @!P0 BRA `(.L_x_159) ;  /* 0xfffffffc00f08947 */ /* 0x004fea000383ffff */
[----:B------:R-:W-:Y:S05]  /*8290*/  BRA `(.L_x_59) ;  /* 0xffffffac00f07947 */ /* 0x000fea000383ffff */
.L_x_67:
[----:B-1----:R1:W2:Y:S02]  /*82a0*/  SYNCS.PHASECHK.TRANS64.TRYWAIT P1, [R0+URZ+0x140], R5 ;  /* 0x00014005000075a7 */ /* 0x0022a400080211ff */
[----:B--2---:R-:W-:Y:S05]  /*82b0*/  @!P1 NANOSLEEP.SYNCS 0x989680 ;  /* 0x009896800000995d */ /* 0x004fea0003900000 */
[----:B------:R-:W2:Y:S02]  /*82c0*/  @!P1 SYNCS.PHASECHK.TRANS64 P1, [R0+URZ+0x140], R5 ;  /* 0x00014005000095a7 */ /* 0x000ea400080210ff */
[----:B--2---:R-:W-:Y:S05]  /*82d0*/  @!P1 BRA `(.L_x_67) ;  /* 0xfffffffc00f09947 */ /* 0x004fea000383ffff */
[----:B------:R-:W-:Y:S05]  /*82e0*/  BRA `(.L_x_160) ;  /* 0xffffffb400507947 */ /* 0x000fea000383ffff */
.L_x_68:
[----:B------:R-:W-:-:S07]  /*82f0*/  MOV R3, UR8 ;  /* 0x0000000800037c02 */ /* 0x000fce0008000f00 */
.L_x_161:
[----:B-1----:R1:W2:Y:S02]  /*8300*/  SYNCS.PHASECHK.TRANS64.TRYWAIT P0, [R3+URZ+0x180], R0 ;  /* 0x00018000030075a7 */ /* 0x0022a400080011ff */
[----:B--2---:R-:W-:Y:S05]  /*8310*/  @!P0 NANOSLEEP.SYNCS 0x989680 ;  /* 0x009896800000895d */ /* 0x004fea0003900000 */
[----:B------:R-:W2:Y:S02]  /*8320*/  @!P0 SYNCS.PHASECHK.TRANS64 P0, [R3+URZ+0x180], R0 ;  /* 0x00018000030085a7 */ /* 0x000ea400080010ff */
[----:B--2---:R-:W-:Y:S05]  /*8330*/  @!P0 BRA `(.L_x_161) ;  /* 0xfffffffc00f08947 */ /* 0x004fea000383ffff */
[----:B------:R-:W-:Y:S05]  /*8340*/  BRA `(.L_x_162) ;  /* 0xffffffb400a07947 */ /* 0x000fea000383ffff */
.L_x_71:
[----:B------:R-:W-:Y:S07]  /*8350*/  MOV R0, UR7 ;  /* 0x0000000700007c02 */ /* 0x000fee0008000f00 */
.L_x_163:
[----:B-1----:R1:W2:Y:S02]  /*8360*/  SYNCS.PHASECHK.TRANS64.TRYWAIT P0, [R0+URZ], R3 ;  /* 0x00000003000075a7 */ /* 0x0022a400080011ff */
[----:B--2---:R-:W-:Y:S05]  /*8370*/  @!P0 NANOSLEEP.SYNCS 0x989680 ;  /* 0x009896800000895d */ /* 0x004fea0003900000 */
[----:B------:R-:W2:Y:S02]  /*8380*/  @!P0 SYNCS.PHASECHK.TRANS64 P0, [R0+URZ], R3 ;  /* 0x00000003000085a7 */ /* 0x000ea400080010ff */
[----:B--2---:R-:W-:Y:S05]  /*8390*/  @!P0 BRA `(.L_x_163) ;  /* 0xfffffffc00f08947 */ /* 0x004fea000383ffff */
[----:B------:R-:W-:Y:S05]  /*83a0*/  BRA `(.L_x_70) ;  /* 0xffffffb400bc7947 */ /* 0x000fea000383ffff */
.L_x_74:
[----:B------:R-:W-:-:S07]  /*83b0*/  MOV R0, UR5 ;  /* 0x0000000500007c02 */ /* 0x000fce0008000f00 */
.L_x_164:
[----:B--2---:R2:W3:Y:S02]  /*83c0*/  SYNCS.PHASECHK.TRANS64.TRYWAIT P0, [R0+URZ], R3 ;  /* 0x00000003000075a7 */ /* 0x0044e400080011ff */
[----:B---3--:R-:W-:Y:S05]  /*83d0*/  @!P0 NANOSLEEP.SYNCS 0x989680 ;  /* 0x009896800000895d */ /* 0x008fea0003900000 */
[----:B------:R-:W3:Y:S02]  /*83e0*/  @!P0 SYNCS.PHASECHK.TRANS64 P0, [R0+URZ], R3 ;  /* 0x00000003000085a7 */ /* 0x000ee400080010ff */
[----:B---3--:R-:W-:Y:S05]  /*83f0*/  @!P0 BRA `(.L_x_164) ;  /* 0xfffffffc00f08947 */ /* 0x008fea000383ffff */
[----:B------:R-:W-:Y:S05]  /*8400*/  BRA `(.L_x_165) ;  /* 0xffffffb800707947 */ /* 0x000fea000383ffff */
.L_x_75:
[----:B------:R-:W-:-:S07]  /*8410*/  MOV R0, UR5 ;  /* 0x0000000500007c02 */ /* 0x000fce0008000f00 */
.L_x_166:
[----:B-1----:R1:W2:Y:S02]  /*8420*/  SYNCS.PHASECHK.TRANS64.TRYWAIT P0, [R0+URZ], R3 ;  /* 0x00000003000075a7 */ /* 0x0022a400080011ff */
[----:B--2---:R-:W-:Y:S05]  /*8430*/  @!P0 NANOSLEEP.SYNCS 0x989680 ;  /* 0x009896800000895d */ /* 0x004fea0003900000 */
[----:B------:R-:W2:Y:S02]  /*8440*/  @!P0 SYNCS.PHASECHK.TRANS64 P0, [R0+URZ], R3 ;  /* 0x00000003000085a7 */ /* 0x000ea400080010ff */
[----:B--2---:R-:W-:Y:S05]  /*8450*/  @!P0 BRA `(.L_x_166) ;  /* 0xfffffffc00f08947 */ /* 0x004fea000383ffff */
[----:B------:R-:W-:Y:S05]  /*8460*/  BRA `(.L_x_167) ;  /* 0xffffffb8007c7947 */ /* 0x000fea000383ffff */
.L_x_76:
[----:B------:R-:W-:-:S07]  /*8470*/  MOV R0, UR5 ;  /* 0x0000000500007c02 */ /* 0x000fce0008000f00 */
.L_x_168:
[----:B-1----:R1:W2:Y:S02]  /*8480*/  SYNCS.PHASECHK.TRANS64.TRYWAIT P0, [R0+URZ], R3 ;  /* 0x00000003000075a7 */ /* 0x0022a400080011ff */
[----:B--2---:R-:W-:Y:S05]  /*8490*/  @!P0 NANOSLEEP.SYNCS 0x989680 ;  /* 0x009896800000895d */ /* 0x004fea0003900000 */
[----:B------:R-:W2:Y:S02]  /*84a0*/  @!P0 SYNCS.PHASECHK.TRANS64 P0, [R0+URZ], R3 ;  /* 0x00000003000085a7 */ /* 0x000ea400080010ff */
[----:B--2---:R-:W-:Y:S05]  /*84b0*/  @!P0 BRA `(.L_x_168) ;  /* 0xfffffffc00f08947 */ /* 0x004fea000383ffff */
[----:B------:R-:W-:Y:S05]  /*84c0*/  BRA `(.L_x_169) ;  /* 0xffffffb800887947 */ /* 0x000fea000383ffff */
.L_x_77:
[----:B------:R-:W-:-:S07]  /*84d0*/  MOV R0, UR7 ;  /* 0x0000000700007c02 */ /* 0x000fce0008000f00 */
.L_x_170:
[----:B-1----:R1:W2:Y:S02]  /*84e0*/  SYNCS.PHASECHK.TRANS64.TRYWAIT P0, [R0+URZ], R3 ;  /* 0x00000003000075a7 */ /* 0x0022a400080011ff */
[----:B--2---:R-:W-:Y:S05]  /*84f0*/  @!P0 NANOSLEEP.SYNCS 0x989680 ;  /* 0x009896800000895d */ /* 0x004fea0003900000 */
[----:B------:R-:W2:Y:S02]  /*8500*/  @!P0 SYNCS.PHASECHK.TRANS64 P0, [R0+URZ], R3 ;  /* 0x00000003000085a7 */ /* 0x000ea400080010ff */
[----:B--2---:R-:W-:Y:S05]  /*8510*/  @!P0 BRA `(.L_x_170) ;  /* 0xfffffffc00f08947 */ /* 0x004fea000383ffff */
[----:B------:R-:W-:Y:S05]  /*8520*/  BRA `(.L_x_171) ;  /* 0xffffffb800947947 */ /* 0x000fea000383ffff */
.L_x_82:
[----:B--2---:R2:W3:Y:S02]  /*8530*/  SYNCS.PHASECHK.TRANS64.TRYWAIT P0, [R0+URZ+0x140], R3 ;  /* 0x00014003000075a7 */ /* 0x0044e400080011ff */
[----:B---3--:R-:W-:Y:S05]  /*8540*/  @!P0 NANOSLEEP.SYNCS 0x989680 ;  /* 0x009896800000895d */ /* 0x008fea0003900000 */
[----:B------:R-:W3:Y:S02]  /*8550*/  @!P0 SYNCS.PHASECHK.TRANS64 P0, [R0+URZ+0x140], R3 ;  /* 0x00014003000085a7 */ /* 0x000ee400080010ff */
[----:B---3--:R-:W-:Y:S05]  /*8560*/  @!P0 BRA `(.L_x_82) ;  /* 0xfffffffc00f08947 */ /* 0x008fea000383ffff */
[----:B------:R-:W-:Y:S05]  /*8570*/  BRA `(.L_x_172) ;  /* 0xffffffbc00987947 */ /* 0x000fea000383ffff */
.L_x_85:
[----:B------:R-:W-:Y:S07]  /*8580*/  MOV R0, UR7 ;  /* 0x0000000700007c02 */ /* 0x000fee0008000f00 */
.L_x_173:
[----:B--2---:R2:W3:Y:S02]  /*8590*/  SYNCS.PHASECHK.TRANS64.TRYWAIT P0, [R0+URZ+0x138], R3 ;  /* 0x00013803000075a7 */ /* 0x0044e400080011ff */
[----:B---3--:R-:W-:Y:S05]  /*85a0*/  @!P0 NANOSLEEP.SYNCS 0x989680 ;  /* 0x009896800000895d */ /* 0x008fea0003900000 */
[----:B------:R-:W3:Y:S02]  /*85b0*/  @!P0 SYNCS.PHASECHK.TRANS64 P0, [R0+URZ+0x138], R3 ;  /* 0x00013803000085a7 */ /* 0x000ee400080010ff */
[----:B---3--:R-:W-:Y:S05]  /*85c0*/  @!P0 BRA `(.L_x_173) ;  /* 0xfffffffc00f08947 */ /* 0x008fea000383ffff */
[----:B------:R-:W-:Y:S05]  /*85d0*/  BRA `(.L_x_84) ;  /* 0xffffffc000787947 */ /* 0x000fea000383ffff */
.L_x_88:
[----:B--2---:R-:W-:Y:S07]  /*85e0*/  MOV R3, UR7 ;  /* 0x0000000700037c02 */ /* 0x004fee0008000f00 */
.L_x_174:
[----:B-1----:R1:W2:Y:S02]  /*85f0*/  SYNCS.PHASECHK.TRANS64.TRYWAIT P0, [R3+URZ+0x120], R12 ;  /* 0x0001200c030075a7 */ /* 0x0022a400080011ff */
[----:B--2---:R-:W-:Y:S05]  /*8600*/  @!P0 NANOSLEEP.SYNCS 0x989680 ;  /* 0x009896800000895d */ /* 0x004fea0003900000 */
[----:B------:R-:W2:Y:S02]  /*8610*/  @!P0 SYNCS.PHASECHK.TRANS64 P0, [R3+URZ+0x120], R12 ;  /* 0x0001200c030085a7 */ /* 0x000ea400080010ff */
[----:B--2---:R-:W-:Y:S05]  /*8620*/  @!P0 BRA `(.L_x_174) ;  /* 0xfffffffc00f08947 */ /* 0x004fea000383ffff */
[----:B------:R-:W-:Y:S05]  /*8630*/  BRA `(.L_x_175) ;  /* 0xffffffc000f07947 */ /* 0x000fea000383ffff */
.L_x_89:
[----:B------:R-:W-:Y:S07]  /*8640*/  MOV R3, UR7 ;  /* 0x0000000700037c02 */ /* 0x000fee0008000f00 */
.L_x_176:
[----:B-1----:R1:W2:Y:S02]  /*8650*/  SYNCS.PHASECHK.TRANS64.TRYWAIT P0, [R3+URZ+0x128], R12 ;  /* 0x0001280c030075a7 */ /* 0x0022a400080011ff */
[----:B--2---:R-:W-:Y:S05]  /*8660*/  @!P0 NANOSLEEP.SYNCS 0x989680 ;  /* 0x009896800000895d */ /* 0x004fea0003900000 */
[----:B------:R-:W2:Y:S02]  /*8670*/  @!P0 SYNCS.PHASECHK.TRANS64 P0, [R3+URZ+0x128], R12 ;  /* 0x0001280c030085a7 */ /* 0x000ea400080010ff */
[----:B--2---:R-:W-:Y:S05]  /*8680*/  @!P0 BRA `(.L_x_176) ;  /* 0xfffffffc00f08947 */ /* 0x004fea000383ffff */
[----:B------:R-:W-:Y:S05]  /*8690*/  BRA `(.L_x_177) ;  /* 0xffffffc400707947 */ /* 0x000fea000383ffff */
.L_x_91:
[----:B------:R-:W-:-:S07]  /*86a0*/  MOV R0, UR7 ;  /* 0x0000000700007c02 */ /* 0x000fce0008000f00 */
.L_x_178:
[----:B-1----:R1:W3:Y:S02]  /*86b0*/  SYNCS.PHASECHK.TRANS64.TRYWAIT P0, [R0+URZ+0x120], R3 ;  /* 0x00012003000075a7 */ /* 0x0022e400080011ff */
[----:B---3--:R-:W-:Y:S05]  /*86c0*/  @!P0 NANOSLEEP.SYNCS 0x989680 ;  /* 0x009896800000895d */ /* 0x008fea0003900000 */
[----:B------:R-:W3:Y:S02]  /*86d0*/  @!P0 SYNCS.PHASECHK.TRANS64 P0, [R0+URZ+0x120], R3 ;  /* 0x00012003000085a7 */ /* 0x000ee400080010ff */
[----:B---3--:R-:W-:Y:S05]  /*86e0*/  @!P0 BRA `(.L_x_178) ;  /* 0xfffffffc00f08947 */ /* 0x008fea000383ffff */
[----:B------:R-:W-:Y:S05]  /*86f0*/  BRA `(.L_x_179) ;  /* 0xffffffc400e07947 */ /* 0x000fea000383ffff */
.L_x_93:
[----:B--2---:R2:W4:Y:S02]  /*8700*/  SYNCS.PHASECHK.TRANS64.TRYWAIT P0, [R0+URZ+0x140], R3 ;  /* 0x00014003000075a7 */ /* 0x00452400080011ff */
[----:B----4-:R-:W-:Y:S05]  /*8710*/  @!P0 NANOSLEEP.SYNCS 0x989680 ;  /* 0x009896800000895d */ /* 0x010fea0003900000 */
[----:B------:R-:W4:Y:S02]  /*8720*/  @!P0 SYNCS.PHASECHK.TRANS64 P0, [R0+URZ+0x140], R3 ;  /* 0x00014003000085a7 */ /* 0x000f2400080010ff */
[----:B----4-:R-:W-:Y:S05]  /*8730*/  @!P0 BRA `(.L_x_93) ;  /* 0xfffffffc00f08947 */ /* 0x010fea000383ffff */
[----:B------:R-:W-:Y:S05]  /*8740*/  BRA `(.L_x_180) ;  /* 0xffffffc800ac7947 */ /* 0x000fea000383ffff */
.L_x_104:
[----:B-1----:R1:W3:Y:S02]  /*8750*/  SYNCS.PHASECHK.TRANS64.TRYWAIT P1, [R0+URZ+0x110], R3 ;  /* 0x00011003000075a7 */ /* 0x0022e400080211ff */
[----:B---3--:R-:W-:Y:S05]  /*8760*/  @!P1 NANOSLEEP.SYNCS 0x989680 ;  /* 0x009896800000995d */ /* 0x008fea0003900000 */
[----:B------:R-:W3:Y:S02]  /*8770*/  @!P1 SYNCS.PHASECHK.TRANS64 P1, [R0+URZ+0x110], R3 ;  /* 0x00011003000095a7 */ /* 0x000ee400080210ff */
[----:B---3--:R-:W-:Y:S05]  /*8780*/  @!P1 BRA `(.L_x_104) ;  /* 0xfffffffc00f09947 */ /* 0x008fea000383ffff */
[----:B------:R-:W-:Y:S05]  /*8790*/  BRA `(.L_x_103) ;  /* 0xffffffd400c47947 */ /* 0x000fea000383ffff */
.L_x_106:
[----:B-1----:R1:W4:Y:S02]  /*87a0*/  SYNCS.PHASECHK.TRANS64.TRYWAIT P0, [R113+URZ+0x160], R2 ;  /* 0x00016002710075a7 */ /* 0x00232400080011ff */
[----:B----4-:R-:W-:Y:S05]  /*87b0*/  @!P0 NANOSLEEP.SYNCS 0x989680 ;  /* 0x009896800000895d */ /* 0x010fea0003900000 */
[----:B------:R-:W4:Y:S02]  /*87c0*/  @!P0 SYNCS.PHASECHK.TRANS64 P0, [R113+URZ+0x160], R2 ;  /* 0x00016002710085a7 */ /* 0x000f2400080010ff */
[----:B----4-:R-:W-:Y:S05]  /*87d0*/  @!P0 BRA `(.L_x_106) ;  /* 0xfffffffc00f08947 */ /* 0x010fea000383ffff */
[----:B------:R-:W-:Y:S05]  /*87e0*/  BRA `(.L_x_105) ;  /* 0xffffffd800187947 */ /* 0x000fea000383ffff */
.L_x_114:
[----:B--2---:R2:W3:Y:S02]  /*87f0*/  SYNCS.PHASECHK.TRANS64.TRYWAIT P0, [R32+URZ+0x110], R3 ;  /* 0x00011003200075a7 */ /* 0x0044e400080011ff */
[----:B---3--:R-:W-:Y:S05]  /*8800*/  @!P0 NANOSLEEP.SYNCS 0x989680 ;  /* 0x009896800000895d */ /* 0x008fea0003900000 */
[----:B------:R-:W3:Y:S02]  /*8810*/  @!P0 SYNCS.PHASECHK.TRANS64 P0, [R32+URZ+0x110], R3 ;  /* 0x00011003200085a7 */ /* 0x000ee400080010ff */
[----:B---3--:R-:W-:Y:S05]  /*8820*/  @!P0 BRA `(.L_x_114) ;  /* 0xfffffffc00f08947 */ /* 0x008fea000383ffff */
[----:B------:R-:W-:Y:S05]  /*8830*/  BRA `(.L_x_113) ;  /* 0xffffffe400087947 */ /* 0x000fea000383ffff */
        .weak           $__internal_0_$__cuda_sm10x_tcgen05_guardrail_trap_col_being_dealloced_not_returned_by_alloc
        .type           $__internal_0_$__cuda_sm10x_tcgen05_guardrail_trap_col_being_dealloced_not_returned_by_alloc,@function
        .size           $__internal_0_$__cuda_sm10x_tcgen05_guardrail_trap_col_being_dealloced_not_returned_by_alloc,($__internal_1_$__cuda_sm10x_tcgen05_guardrail_trap_phase_invalid_during_alloc - $__internal_0_$__cuda_sm10x_tcgen05_guardrail_trap_col_being_dealloced_not_returned_by_alloc)
$__internal_0_$__cuda_sm10x_tcgen05_guardrail_trap_col_being_dealloced_not_returned_by_alloc:
[----:B------:R-:W-:Y:S05]  /*8840*/  BPT.TRAP 0x1 ;  /* 0x000000040000795c */ /* 0x000fea0000300000 */
[----:B------:R-:W-:-:S04]  /*8850*/  HFMA2 R3, -RZ, RZ, 0, 0 ;  /* 0x00000000ff037431 */ /* 0x000fc800000001ff */
[----:B------:R-:W-:Y:S05]  /*8860*/  RET.REL.NODEC R2 `(_ZN7cutlass13device_kernelINS_4gemm6kernel13GemmUniversalIN4cute5tupleIJiiiiEEENS1_10collective13CollectiveMmaINS1_35MainloopSm100TmaUmmaWarpSpecializedILi17ELi2ELi4ENS5_IJNS4_1CILi1EEESB_SB_EEEEENS5_IJNSA_ILi64EEENSA_ILi128EEESE_EEENS_12float_e5m2_tENS5_IJlSB_lEEESH_SI_NS4_8TiledMMAINS4_8MMA_AtomIJNS4_10MMA_TraitsINS4_19SM100_MMA_F8F6F4_SSEJSH_SH_fSE_SF_NS4_17integral_constantINS4_4UMMA5MajorELSP_0EEESQ_NSN_INSO_7ScaleInELSR_0EEESS_EEEEEENS4_6LayoutISC_NS5_IJNSA_ILi0EEESW_SW_EEEEENS5_IJNS4_10UnderscoreESZ_SZ_EEEEENS4_13SM90_TMA_LOADENS4_14ComposedLayoutINS4_7SwizzleILi2ELi4ELi3EEENS4_18smem_ptr_flag_bitsILi8EEENSV_INS5_IJNSA_ILi8EEESE_EEENS5_IJSE_SB_EEEEEEEvNS4_8identityES12_S1C_vS1D_EENS_8epilogue10collective18CollectiveEpilogueINS1F_23Sm100TmaWarpSpecializedILi2ELi2ELi32ELb0ELb0EEEJSG_NS5_IJNSV_ISE_SB_EES1K_EEESH_SI_SH_SI_NS1F_6fusion15FusionCallbacksIS1J_NS1M_17LinearCombinationISH_fSH_fLNS_15FloatRoundStyleE2EEESG_S1L_JEEENS4_5SM1004TMEM4LOAD26SM100_TMEM_LOAD_16dp32b32xES12_S1C_NS4_39AutoVectorizingCopyWithAssumedAlignmentILi128EEENS4_14SM90_TMA_STOREES1C_S1X_S1X_EEEvvEEEEvNT_6ParamsE) ;  /* 0xffffff7402e47950 */ /* 0x000fea0003c3ffff */
        .weak           $__internal_1_$__cuda_sm10x_tcgen05_guardrail_trap_phase_invalid_during_alloc
        .type           $__internal_1_$__cuda_sm10x_tcgen05_guardrail_trap_phase_invalid_during_alloc,@function
        .size           $__internal_1_$__cuda_sm10x_tcgen05_guardrail_trap_phase_invalid_during_alloc,($__internal_2_$__cuda_sm10x_tcgen05_guardrail_trap_unallocated_columns_being_dealloced - $__internal_1_$__cuda_sm10x_tcgen05_guardrail_trap_phase_invalid_during_alloc)
$__internal_1_$__cuda_sm10x_tcgen05_guardrail_trap_phase_invalid_during_alloc:
[----:B------:R-:W-:Y:S05]  /*8870*/  BPT.TRAP 0x1 ;  /* 0x000000040000795c */ /* 0x000fea0000300000 */
[----:B------:R-:W-:-:S04]  /*8880*/  MOV R3, 0x0 ;  /* 0x0000000000037802 */ /* 0x000fc80000000f00 */
[----:B------:R-:W-:Y:S05]  /*8890*/  RET.REL.NODEC R2 `(_ZN7cutlass13device_kernelINS_4gemm6kernel13GemmUniversalIN4cute5tupleIJiiiiEEENS1_10collective13CollectiveMmaINS1_35MainloopSm100TmaUmmaWarpSpecializedILi17ELi2ELi4ENS5_IJNS4_1CILi1EEESB_SB_EEEEENS5_IJNSA_ILi64EEENSA_ILi128EEESE_EEENS_12float_e5m2_tENS5_IJlSB_lEEESH_SI_NS4_8TiledMMAINS4_8MMA_AtomIJNS4_10MMA_TraitsINS4_19SM100_MMA_F8F6F4_SSEJSH_SH_fSE_SF_NS4_17integral_constantINS4_4UMMA5MajorELSP_0EEESQ_NSN_INSO_7ScaleInELSR_0EEESS_EEEEEENS4_6LayoutISC_NS5_IJNSA_ILi0EEESW_SW_EEEEENS5_IJNS4_10UnderscoreESZ_SZ_EEEEENS4_13SM90_TMA_LOADENS4_14ComposedLayoutINS4_7SwizzleILi2ELi4ELi3EEENS4_18smem_ptr_flag_bitsILi8EEENSV_INS5_IJNSA_ILi8EEESE_EEENS5_IJSE_SB_EEEEEEEvNS4_8identityES12_S1C_vS1D_EENS_8epilogue10collective18CollectiveEpilogueINS1F_23Sm100TmaWarpSpecializedILi2ELi2ELi32ELb0ELb0EEEJSG_NS5_IJNSV_ISE_SB_EES1K_EEESH_SI_SH_SI_NS1F_6fusion15FusionCallbacksIS1J_NS1M_17LinearCombinationISH_fSH_fLNS_15FloatRoundStyleE2EEESG_S1L_JEEENS4_5SM1004TMEM4LOAD26SM100_TMEM_LOAD_16dp32b32xES12_S1C_NS4_39AutoVectorizingCopyWithAssumedAlignmentILi128EEENS4_14SM90_TMA_STOREES1C_S1X_S1X_EEEvvEEEEvNT_6ParamsE) ;  /* 0xffffff7402d87950 */ /* 0x000fea0003c3ffff */
        .weak           $__internal_2_$__cuda_sm10x_tcgen05_guardrail_trap_unallocated_columns_being_dealloced
        .type           $__internal_2_$__cuda_sm10x_tcgen05_guardrail_trap_unallocated_columns_being_dealloced,@function
        .size           $__internal_2_$__cuda_sm10x_tcgen05_guardrail_trap_unallocated_columns_being_dealloced,(.L_x_182 - $__internal_2_$__cuda_sm10x_tcgen05_guardrail_trap_unallocated_columns_being_dealloced)
$__internal_2_$__cuda_sm10x_tcgen05_guardrail_trap_unallocated_columns_being_dealloced:
[----:B------:R-:W-:Y:S05]  /*88a0*/  BPT.TRAP 0x1 ;  /* 0x000000040000795c */ /* 0x000fea0000300000 */
[----:B------:R-:W-:-:S04]  /*88b0*/  HFMA2 R3, -RZ, RZ, 0, 0 ;  /* 0x00000000ff037431 */ /* 0x000fc800000001ff */
[----:B------:R-:W-:Y:S05]  /*88c0*/  RET.REL.NODEC R2 `(_ZN7cutlass13device_kernelINS_4gemm6kernel13GemmUniversalIN4cute5tupleIJiiiiEEENS1_10collective13CollectiveMmaINS1_35MainloopSm100TmaUmmaWarpSpecializedILi17ELi2ELi4ENS5_IJNS4_1CILi1EEESB_SB_EEEEENS5_IJNSA_ILi64EEENSA_ILi128EEESE_EEENS_12float_e5m2_tENS5_IJlSB_lEEESH_SI_NS4_8TiledMMAINS4_8MMA_AtomIJNS4_10MMA_TraitsINS4_19SM100_MMA_F8F6F4_SSEJSH_SH_fSE_SF_NS4_17integral_constantINS4_4UMMA5MajorELSP_0EEESQ_NSN_INSO_7ScaleInELSR_0EEESS_EEEEEENS4_6LayoutISC_NS5_IJNSA_ILi0EEESW_SW_EEEEENS5_IJNS4_10UnderscoreESZ_SZ_EEEEENS4_13SM90_TMA_LOADENS4_14ComposedLayoutINS4_7SwizzleILi2ELi4ELi3EEENS4_18smem_ptr_flag_bitsILi8EEENSV_INS5_IJNSA_ILi8EEESE_EEENS5_IJSE_SB_EEEEEEEvNS4_8identityES12_S1C_vS1D_EENS_8epilogue10collective18CollectiveEpilogueINS1F_23Sm100TmaWarpSpecializedILi2ELi2ELi32ELb0ELb0EEEJSG_NS5_IJNSV_ISE_SB_EES1K_EEESH_SI_SH_SI_NS1F_6fusion15FusionCallbacksIS1J_NS1M_17LinearCombinationISH_fSH_fLNS_15FloatRoundStyleE2EEESG_S1L_JEEENS4_5SM1004TMEM4LOAD26SM100_TMEM_LOAD_16dp32b32xES12_S1C_NS4_39AutoVectorizingCopyWithAssumedAlignmentILi128EEENS4_14SM90_TMA_STOREES1C_S1X_S1X_EEEvvEEEEvNT_6ParamsE) ;  /* 0xffffff7402cc7950 */ /* 0x000fea0003c3ffff */
.L_x_181:
[----:B------:R-:W-:-:S00]  /*88d0*/  BRA `(.L_x_181) ;  /* 0xfffffffc00fc7947 */ /* 0x000fc0000383ffff */
[----:B------:R-:W-:-:S00]  /*88e0*/  NOP ;  /* 0x0000000000007918 */ /* 0x000fc00000000000 */
        /* <DEDUP_REMOVED lines=9> */
.L_x_182:


//--------------------- .nv.global.init           --------------------------
	.section	.nv.global.init,"aw",@progbits
.nv.global.init:
	.type		$str$27,@object
	.size		$str$27,($str$28 - $str$27)
$str$27:
        /*0000*/ 	.byte	0x28, 0x61, 0x64, 0x64, 0x72, 0x65, 0x73, 0x73, 0x20, 0x26, 0x20, 0x6d, 0x61, 0x73, 0x6b, 0x29
        /*0010*/ 	.byte	0x20, 0x3d, 0x3d, 0x20, 0x30, 0x00
	.type		$str$28,@object
	.size		$str$28,($str$26 - $str$28)
$str$28:
        /*0016*/ 	.byte	0x2f, 0x74, 0x6d, 0x70, 0x2f, 0x63, 0x75, 0x74, 0x6c, 0x61, 0x73, 0x73, 0x5f, 0x73, 0x77, 0x65
        /*0026*/ 	.byte	0x65, 0x70, 0x5f, 0x73, 0x72, 0x63, 0x2f, 0x69, 0x6e, 0x63, 0x6c, 0x75, 0x64, 0x65, 0x2f, 0x63
        /*0036*/ 	.byte	0x75, 0x74, 0x65, 0x2f, 0x70, 0x6f, 0x69, 0x6e, 0x74, 0x65, 0x72, 0x5f, 0x66, 0x6c, 0x61, 0x67
        /*0046*/ 	.byte	0x67, 0x65, 0x64, 0x2e, 0x68, 0x70, 0x70, 0x00
	.type		$str$26,@object
	.size		$str$26,($str$25 - $str$26)
$str$26:
        /*004e*/ 	.byte	0x2f, 0x74, 0x6d, 0x70, 0x2f, 0x63, 0x75, 0x74, 0x6c, 0x61, 0x73, 0x73, 0x5f, 0x73, 0x77, 0x65
        /*005e*/ 	.byte	0x65, 0x70, 0x5f, 0x73, 0x72, 0x63, 0x2f, 0x69, 0x6e, 0x63, 0x6c, 0x75, 0x64, 0x65, 0x2f, 0x63
        /*006e*/ 	.byte	0x75, 0x74, 0x65, 0x2f, 0x61, 0x74, 0x6f, 0x6d, 0x2f, 0x63, 0x6f, 0x70, 0x79, 0x5f, 0x74, 0x72
        /*007e*/ 	.byte	0x61, 0x69, 0x74, 0x73, 0x5f, 0x73, 0x6d, 0x31, 0x30, 0x30, 0x2e, 0x68, 0x70, 0x70, 0x00
	.type		$str$25,@object
	.size		$str$25,(__unnamed_1 - $str$25)
$str$25:
        /*008d*/ 	.byte	0x28, 0x28, 0x75, 0x69, 0x6e, 0x74, 0x33, 0x32, 0x5f, 0x74, 0x28, 0x74, 0x68, 0x72, 0x65, 0x61
        /*009d*/ 	.byte	0x64, 0x49, 0x64, 0x78, 0x2e, 0x78, 0x29, 0x20, 0x2f, 0x20, 0x33, 0x32, 0x29, 0x20, 0x25, 0x20
        /*00ad*/ 	.byte	0x34, 0x29, 0x20, 0x3d, 0x3d, 0x20, 0x28, 0x28, 0x28, 0x74, 0x6d, 0x65, 0x6d, 0x5f, 0x61, 0x64
        /*00bd*/ 	.byte	0x64, 0x72, 0x20, 0x3e, 0x3e, 0x20, 0x31, 0x36, 0x29, 0x20, 0x2f, 0x20, 0x33, 0x32, 0x29, 0x20
        /*00cd*/ 	.byte	0x25, 0x20, 0x34, 0x29, 0x00
	.type		__unnamed_1,@object
	.size		__unnamed_1,(__unnamed_2 - __unnamed_1)
__unnamed_1:
        /*00d2*/ 	.byte	0x61, 0x75, 0x74, 0x6f, 0x20, 0x63, 0x75, 0x74, 0x65, 0x3a, 0x3a, 0x61, 0x73, 0x5f, 0x70, 0x6f
        /* <DEDUP_REMOVED lines=24> */
        /*0262*/ 	.byte	0x3c, 0x34, 0x30, 0x39, 0x36, 0x3e, 0x3e, 0x3e, 0x3e, 0x5d, 0x00
	.type		__unnamed_2,@object
	.size		__unnamed_2,(.L_2 - __unnamed_2)
__unnamed_2:
        /* <DEDUP_REMOVED lines=40> */
        /*04ed*/ 	.byte	0x74, 0x65, 0x3a, 0x3a, 0x43, 0x3c, 0x30, 0x3e, 0x3e, 0x3e, 0x3e, 0x5d, 0x00
.L_2:


//--------------------- .nv.shared._ZN7cutlass13device_kernelINS_4gemm6kernel13GemmUniversalIN4cute5tupleIJiiiiEEENS1_10collective13CollectiveMmaINS1_35MainloopSm100TmaUmmaWarpSpecializedILi17ELi2ELi4ENS5_IJNS4_1CILi1EEESB_SB_EEEEENS5_IJNSA_ILi64EEENSA_ILi128EEESE_EEENS_12float_e5m2_tENS5_IJlSB_lEEESH_SI_NS4_8TiledMMAINS4_8MMA_AtomIJNS4_10MMA_TraitsINS4_19SM100_MMA_F8F6F4_SSEJSH_SH_fSE_SF_NS4_17integral_constantINS4_4UMMA5MajorELSP_0EEESQ_NSN_INSO_7ScaleInELSR_0EEESS_EEEEEENS4_6LayoutISC_NS5_IJNSA_ILi0EEESW_SW_EEEEENS5_IJNS4_10UnderscoreESZ_SZ_EEEEENS4_13SM90_TMA_LOADENS4_14ComposedLayoutINS4_7SwizzleILi2ELi4ELi3EEENS4_18smem_ptr_flag_bitsILi8EEENSV_INS5_IJNSA_ILi8EEESE_EEENS5_IJSE_SB_EEEEEEEvNS4_8identityES12_S1C_vS1D_EENS_8epilogue10collective18CollectiveEpilogueINS1F_23Sm100TmaWarpSpecializedILi2ELi2ELi32ELb0ELb0EEEJSG_NS5_IJNSV_ISE_SB_EES1K_EEESH_SI_SH_SI_NS1F_6fusion15FusionCallbacksIS1J_NS1M_17LinearCombinationISH_fSH_fLNS_15FloatRoundStyleE2EEESG_S1L_JEEENS4_5SM1004TMEM4LOAD26SM100_TMEM_LOAD_16dp32b32xES12_S1C_NS4_39AutoVectorizingCopyWithAssumedAlignmentILi128EEENS4_14SM90_TMA_STOREES1C_S1X_S1X_EEEvvEEEEvNT_6ParamsE --------------------------
	.section	.nv.shared._ZN7cutlass13device_kernelINS_4gemm6kernel13GemmUniversalIN4cute5tupleIJiiiiEEENS1_10collective13CollectiveMmaINS1_35MainloopSm100TmaUmmaWarpSpecializedILi17ELi2ELi4ENS5_IJNS4_1CILi1EEESB_SB_EEEEENS5_IJNSA_ILi64EEENSA_ILi128EEESE_EEENS_12float_e5m2_tENS5_IJlSB_lEEESH_SI_NS4_8TiledMMAINS4_8MMA_AtomIJNS4_10MMA_TraitsINS4_19SM100_MMA_F8F6F4_SSEJSH_SH_fSE_SF_NS4_17integral_constantINS4_4UMMA5MajorELSP_0EEESQ_NSN_INSO_7ScaleInELSR_0EEESS_EEEEEENS4_6LayoutISC_NS5_IJNSA_ILi0EEESW_SW_EEEEENS5_IJNS4_10UnderscoreESZ_SZ_EEEEENS4_13SM90_TMA_LOADENS4_14ComposedLayoutINS4_7SwizzleILi2ELi4ELi3EEENS4_18smem_ptr_flag_bitsILi8EEENSV_INS5_IJNSA_ILi8EEESE_EEENS5_IJSE_SB_EEEEEEEvNS4_8identityES12_S1C_vS1D_EENS_8epilogue10collective18CollectiveEpilogueINS1F_23Sm100TmaWarpSpecializedILi2ELi2ELi32ELb0ELb0EEEJSG_NS5_IJNSV_ISE_SB_EES1K_EEESH_SI_SH_SI_NS1F_6fusion15FusionCallbacksIS1J_NS1M_17LinearCombinationISH_fSH_fLNS_15FloatRoundStyleE2EEESG_S1L_JEEENS4_5SM1004TMEM4LOAD26SM100_TMEM_LOAD_16dp32b32xES12_S1C_NS4_39AutoVectorizingCopyWithAssumedAlignmentILi128EEENS4_14SM90_TMA_STOREES1C_S1X_S1X_EEEvvEEEEvNT_6ParamsE,"aw",@nobits
	.sectionflags	@""
	.align	16
	.zero		1024


//--------------------- .nv.shared.reserved.0     --------------------------
	.section	.nv.shared.reserved.0,"aw",@nobits
	.weak		__nv_reservedSMEM_offset_0_alias
	.size		__nv_reservedSMEM_offset_0_alias, 0, 64
	.other		__nv_reservedSMEM_offset_0_alias,@"STO_CUDA_RESERVED_SHARED STV_DEFAULT"
__nv_reservedSMEM_offset_0_alias:
	.zero		0
.nv.shared.reserved.0:
	.zero		64
	.weak		__nv_reservedSMEM_tcgen05_partition
	.type		__nv_reservedSMEM_tcgen05_partition,@object
	.size		__nv_reservedSMEM_tcgen05_partition,(.L_0 - __nv_reservedSMEM_tcgen05_partition)
__nv_reservedSMEM_tcgen05_partition:
	.zero		32
.L_0:


//--------------------- .nv.global                --------------------------
	.section	.nv.global,"aw",@nobits
.nv.global:
	.type		_ZN39_INTERNAL_e5a34548_4_k_cu_18fba512_88174cute1_E,@object
	.size		_ZN39_INTERNAL_e5a34548_4_k_cu_18fba512_88174cute1_E,(_ZN39_INTERNAL_e5a34548_4_k_cu_18fba512_88174cuda3std3__45__cpo6cbeginE - _ZN39_INTERNAL_e5a34548_4_k_cu_18fba512_88174cute1_E)
_ZN39_INTERNAL_e5a34548_4_k_cu_18fba512_88174cute1_E:
	.zero		1
	.type		_ZN39_INTERNAL_e5a34548_4_k_cu_18fba512_88174cuda3std3__45__cpo6cbeginE,@object
	.size		_ZN39_INTERNAL_e5a34548_4_k_cu_18fba512_88174cuda3std3__45__cpo6cbeginE,(_ZN39_INTERNAL_e5a34548_4_k_cu_18fba512_88174cuda3std3__48in_placeE - _ZN39_INTERNAL_e5a34548_4_k_cu_18fba512_88174cuda3std3__45__cpo6cbeginE)
_ZN39_INTERNAL_e5a34548_4_k_cu_18fba512_88174cuda3std3__45__cpo6cbeginE:
	.zero		1
	.type		_ZN39_INTERNAL_e5a34548_4_k_cu_18fba512_88174cuda3std3__48in_placeE,@object
	.size		_ZN39_INTERNAL_e5a34548_4_k_cu_18fba512_88174cuda3std3__48in_placeE,(_ZN39_INTERNAL_e5a34548_4_k_cu_18fba512_88174cuda3std6ranges3__45__cpo9iter_moveE - _ZN39_INTERNAL_e5a34548_4_k_cu_18fba512_88174cuda3std3__48in_placeE)
_ZN39_INTERNAL_e5a34548_4_k_cu_18fba512_88174cuda3std3__48in_placeE:
	.zero		1
	.type		_ZN39_INTERNAL_e5a34548_4_k_cu_18fba512_88174cuda3std6ranges3__45__cpo9iter_moveE,@object
	.size		_ZN39_INTERNAL_e5a34548_4_k_cu_18fba512_88174cuda3std6ranges3__45__cpo9iter_moveE,(_ZN39_INTERNAL_e5a34548_4_k_cu_18fba512_88174cuda3std3__45__cpo5beginE - _ZN39_INTERNAL_e5a34548_4_k_cu_18fba512_88174cuda3std6ranges3__45__cpo9iter_moveE)
_ZN39_INTERNAL_e5a34548_4_k_cu_18fba512_88174cuda3std6ranges3__45__cpo9iter_moveE:
	.zero		1
	.type		_ZN39_INTERNAL_e5a34548_4_k_cu_18fba512_88174cuda3std3__45__cpo5beginE,@object
	.size		_ZN39_INTERNAL_e5a34548_4_k_cu_18fba512_88174cuda3std3__45__cpo5beginE,(_ZN39_INTERNAL_e5a34548_4_k_cu_18fba512_88174cuda3std3__441_GLOBAL__N__e5a34548_4_k_cu_18fba512_88176ignoreE - _ZN39_INTERNAL_e5a34548_4_k_cu_18fba512_88174cuda3std3__45__cpo5beginE)
_ZN39_INTERNAL_e5a34548_4_k_cu_18fba512_88174cuda3std3__45__cpo5beginE:
	.zero		1
	.type		_ZN39_INTERNAL_e5a34548_4_k_cu_18fba512_88174cuda3std3__441_GLOBAL__N__e5a34548_4_k_cu_18fba512_88176ignoreE,@object
	.size		_ZN39_INTERNAL_e5a34548_4_k_cu_18fba512_88174cuda3std3__441_GLOBAL__N__e5a34548_4_k_cu_18fba512_88176ignoreE,(_ZN39_INTERNAL_e5a34548_4_k_cu_18fba512_88174cute7productE - _ZN39_INTERNAL_e5a34548_4_k_cu_18fba512_88174cuda3std3__441_GLOBAL__N__e5a34548_4_k_cu_18fba512_88176ignoreE)
_ZN39_INTERNAL_e5a34548_4_k_cu_18fba512_88174cuda3std3__441_GLOBAL__N__e5a34548_4_k_cu_18fba512_88176ignoreE:
	.zero		1
	.type		_ZN39_INTERNAL_e5a34548_4_k_cu_18fba512_88174cute7productE,@object
	.size		_ZN39_INTERNAL_e5a34548_4_k_cu_18fba512_88174cute7productE,(_ZN39_INTERNAL_e5a34548_4_k_cu_18fba512_88174cuda3std3__45__cpo3endE - _ZN39_INTERNAL_e5a34548_4_k_cu_18fba512_88174cute7productE)
_ZN39_INTERNAL_e5a34548_4_k_cu_18fba512_88174cute7productE:
	.zero		1
	.type		_ZN39_INTERNAL_e5a34548_4_k_cu_18fba512_88174cuda3std3__45__cpo3endE,@object
	.size		_ZN39_INTERNAL_e5a34548_4_k_cu_18fba512_88174cuda3std3__45__cpo3endE,(_ZN39_INTERNAL_e5a34548_4_k_cu_18fba512_88174cuda3std3__419piecewise_constructE - _ZN39_INTERNAL_e5a34548_4_k_cu_18fba512_88174cuda3std3__45__cpo3endE)
_ZN39_INTERNAL_e5a34548_4_k_cu_18fba512_88174cuda3std3__45__cpo3endE:
	.zero		1
	.type		_ZN39_INTERNAL_e5a34548_4_k_cu_18fba512_88174cuda3std3__419piecewise_constructE,@object
	.size		_ZN39_INTERNAL_e5a34548_4_k_cu_18fba512_88174cuda3std3__419piecewise_constructE,(_ZN39_INTERNAL_e5a34548_4_k_cu_18fba512_88174cuda3std3__45__cpo4cendE - _ZN39_INTERNAL_e5a34548_4_k_cu_18fba512_88174cuda3std3__419piecewise_constructE)
_ZN39_INTERNAL_e5a34548_4_k_cu_18fba512_88174cuda3std3__419piecewise_constructE:
	.zero		1
	.type		_ZN39_INTERNAL_e5a34548_4_k_cu_18fba512_88174cuda3std3__45__cpo4cendE,@object
	.size		_ZN39_INTERNAL_e5a34548_4_k_cu_18fba512_88174cuda3std3__45__cpo4cendE,(_ZN39_INTERNAL_e5a34548_4_k_cu_18fba512_88174cuda3std6ranges3__45__cpo4swapE - _ZN39_INTERNAL_e5a34548_4_k_cu_18fba512_88174cuda3std3__45__cpo4cendE)
_ZN39_INTERNAL_e5a34548_4_k_cu_18fba512_88174cuda3std3__45__cpo4cendE:
	.zero		1
	.type		_ZN39_INTERNAL_e5a34548_4_k_cu_18fba512_88174cuda3std6ranges3__45__cpo4swapE,@object
	.size		_ZN39_INTERNAL_e5a34548_4_k_cu_18fba512_88174cuda3std6ranges3__45__cpo4swapE,(.L_10 - _ZN39_INTERNAL_e5a34548_4_k_cu_18fba512_88174cuda3std6ranges3__45__cpo4swapE)
_ZN39_INTERNAL_e5a34548_4_k_cu_18fba512_88174cuda3std6ranges3__45__cpo4swapE:
	.zero		1
.L_10:


//--------------------- .nv.constant0._ZN7cutlass13device_kernelINS_4gemm6kernel13GemmUniversalIN4cute5tupleIJiiiiEEENS1_10collective13CollectiveMmaINS1_35MainloopSm100TmaUmmaWarpSpecializedILi17ELi2ELi4ENS5_IJNS4_1CILi1EEESB_SB_EEEEENS5_IJNSA_ILi64EEENSA_ILi128EEESE_EEENS_12float_e5m2_tENS5_IJlSB_lEEESH_SI_NS4_8TiledMMAINS4_8MMA_AtomIJNS4_10MMA_TraitsINS4_19SM100_MMA_F8F6F4_SSEJSH_SH_fSE_SF_NS4_17integral_constantINS4_4UMMA5MajorELSP_0EEESQ_NSN_INSO_7ScaleInELSR_0EEESS_EEEEEENS4_6LayoutISC_NS5_IJNSA_ILi0EEESW_SW_EEEEENS5_IJNS4_10UnderscoreESZ_SZ_EEEEENS4_13SM90_TMA_LOADENS4_14ComposedLayoutINS4_7SwizzleILi2ELi4ELi3EEENS4_18smem_ptr_flag_bitsILi8EEENSV_INS5_IJNSA_ILi8EEESE_EEENS5_IJSE_SB_EEEEEEEvNS4_8identityES12_S1C_vS1D_EENS_8epilogue10collective18CollectiveEpilogueINS1F_23Sm100TmaWarpSpecializedILi2ELi2ELi32ELb0ELb0EEEJSG_NS5_IJNSV_ISE_SB_EES1K_EEESH_SI_SH_SI_NS1F_6fusion15FusionCallbacksIS1J_NS1M_17LinearCombinationISH_fSH_fLNS_15FloatRoundStyleE2EEESG_S1L_JEEENS4_5SM1004TMEM4LOAD26SM100_TMEM_LOAD_16dp32b32xES12_S1C_NS4_39AutoVectorizingCopyWithAssumedAlignmentILi128EEENS4_14SM90_TMA_STOREES1C_S1X_S1X_EEEvvEEEEvNT_6ParamsE --------------------------
	.section	.nv.constant0._ZN7cutlass13device_kernelINS_4gemm6kernel13GemmUniversalIN4cute5tupleIJiiiiEEENS1_10collective13CollectiveMmaINS1_35MainloopSm100TmaUmmaWarpSpecializedILi17ELi2ELi4ENS5_IJNS4_1CILi1EEESB_SB_EEEEENS5_IJNSA_ILi64EEENSA_ILi128EEESE_EEENS_12float_e5m2_tENS5_IJlSB_lEEESH_SI_NS4_8TiledMMAINS4_8MMA_AtomIJNS4_10MMA_TraitsINS4_19SM100_MMA_F8F6F4_SSEJSH_SH_fSE_SF_NS4_17integral_constantINS4_4UMMA5MajorELSP_0EEESQ_NSN_INSO_7ScaleInELSR_0EEESS_EEEEEENS4_6LayoutISC_NS5_IJNSA_ILi0EEESW_SW_EEEEENS5_IJNS4_10UnderscoreESZ_SZ_EEEEENS4_13SM90_TMA_LOADENS4_14ComposedLayoutINS4_7SwizzleILi2ELi4ELi3EEENS4_18smem_ptr_flag_bitsILi8EEENSV_INS5_IJNSA_ILi8EEESE_EEENS5_IJSE_SB_EEEEEEEvNS4_8identityES12_S1C_vS1D_EENS_8epilogue10collective18CollectiveEpilogueINS1F_23Sm100TmaWarpSpecializedILi2ELi2ELi32ELb0ELb0EEEJSG_NS5_IJNSV_ISE_SB_EES1K_EEESH_SI_SH_SI_NS1F_6fusion15FusionCallbacksIS1J_NS1M_17LinearCombinationISH_fSH_fLNS_15FloatRoundStyleE2EEESG_S1L_JEEENS4_5SM1004TMEM4LOAD26SM100_TMEM_LOAD_16dp32b32xES12_S1C_NS4_39AutoVectorizingCopyWithAssumedAlignmentILi128EEENS4_14SM90_TMA_STOREES1C_S1X_S1X_EEEvvEEEEvNT_6ParamsE,"a",@progbits
	.sectionflags	@""
	.align	4
.nv.constant0._ZN7cutlass13device_kernelINS_4gemm6kernel13GemmUniversalIN4cute5tupleIJiiiiEEENS1_10collective13CollectiveMmaINS1_35MainloopSm100TmaUmmaWarpSpecializedILi17ELi2ELi4ENS5_IJNS4_1CILi1EEESB_SB_EEEEENS5_IJNSA_ILi64EEENSA_ILi128EEESE_EEENS_12float_e5m2_tENS5_IJlSB_lEEESH_SI_NS4_8TiledMMAINS4_8MMA_AtomIJNS4_10MMA_TraitsINS4_19SM100_MMA_F8F6F4_SSEJSH_SH_fSE_SF_NS4_17integral_constantINS4_4UMMA5MajorELSP_0EEESQ_NSN_INSO_7ScaleInELSR_0EEESS_EEEEEENS4_6LayoutISC_NS5_IJNSA_ILi0EEESW_SW_EEEEENS5_IJNS4_10UnderscoreESZ_SZ_EEEEENS4_13SM90_TMA_LOADENS4_14ComposedLayoutINS4_7SwizzleILi2ELi4ELi3EEENS4_18smem_ptr_flag_bitsILi8EEENSV_INS5_IJNSA_ILi8EEESE_EEENS5_IJSE_SB_EEEEEEEvNS4_8identityES12_S1C_vS1D_EENS_8epilogue10collective18CollectiveEpilogueINS1F_23Sm100TmaWarpSpecializedILi2ELi2ELi32ELb0ELb0EEEJSG_NS5_IJNSV_ISE_SB_EES1K_EEESH_SI_SH_SI_NS1F_6fusion15FusionCallbacksIS1J_NS1M_17LinearCombinationISH_fSH_fLNS_15FloatRoundStyleE2EEESG_S1L_JEEENS4_5SM1004TMEM4LOAD26SM100_TMEM_LOAD_16dp32b32xES12_S1C_NS4_39AutoVectorizingCopyWithAssumedAlignmentILi128EEENS4_14SM90_TMA_STOREES1C_S1X_S1X_EEEvvEEEEvNT_6ParamsE:
	.zero		2944


//--------------------- SYMBOLS --------------------------

	.type		.nv.reservedSmem.offset0,@object
	.size		.nv.reservedSmem.offset0,0x4
	.type		.nv.reservedSmem.cap,@object
	.size		.nv.reservedSmem.cap,0x4
	.type		__assertfail,@function
